//
// Generated by NVIDIA NVVM Compiler
//
// Compiler Build ID: CL-36424714
// Cuda compilation tools, release 13.0, V13.0.88
// Based on NVVM 20.0.0
//

.version 9.0
.target sm_100
.address_size 64

	// .globl	_Z8cc_loop1PKdS0_S0_Pdiii

.visible .entry _Z8cc_loop1PKdS0_S0_Pdiii(
	.param .u64 .ptr .align 1 _Z8cc_loop1PKdS0_S0_Pdiii_param_0,
	.param .u64 .ptr .align 1 _Z8cc_loop1PKdS0_S0_Pdiii_param_1,
	.param .u64 .ptr .align 1 _Z8cc_loop1PKdS0_S0_Pdiii_param_2,
	.param .u64 .ptr .align 1 _Z8cc_loop1PKdS0_S0_Pdiii_param_3,
	.param .u32 _Z8cc_loop1PKdS0_S0_Pdiii_param_4,
	.param .u32 _Z8cc_loop1PKdS0_S0_Pdiii_param_5,
	.param .u32 _Z8cc_loop1PKdS0_S0_Pdiii_param_6
)
{
	.reg .pred 	%p<28>;
	.reg .b32 	%r<40>;
	.reg .b64 	%rd<27>;
	.reg .b64 	%fd<98>;

	ld.param.u64 	%rd12, [_Z8cc_loop1PKdS0_S0_Pdiii_param_0];
	ld.param.u64 	%rd13, [_Z8cc_loop1PKdS0_S0_Pdiii_param_1];
	ld.param.u64 	%rd10, [_Z8cc_loop1PKdS0_S0_Pdiii_param_2];
	ld.param.u64 	%rd11, [_Z8cc_loop1PKdS0_S0_Pdiii_param_3];
	ld.param.u32 	%r18, [_Z8cc_loop1PKdS0_S0_Pdiii_param_4];
	ld.param.u32 	%r20, [_Z8cc_loop1PKdS0_S0_Pdiii_param_5];
	ld.param.u32 	%r19, [_Z8cc_loop1PKdS0_S0_Pdiii_param_6];
	cvta.to.global.u64 	%rd1, %rd12;
	cvta.to.global.u64 	%rd2, %rd13;
	mov.u32 	%r22, %tid.x;
	mov.u32 	%r23, %ctaid.x;
	mov.u32 	%r24, %ntid.x;
	mad.lo.s32 	%r1, %r23, %r24, %r22;
	mov.u32 	%r25, %tid.y;
	mov.u32 	%r26, %ctaid.y;
	mov.u32 	%r27, %ntid.y;
	mad.lo.s32 	%r28, %r26, %r27, %r25;
	setp.ge.s32 	%p1, %r1, %r18;
	setp.ge.s32 	%p2, %r28, %r20;
	or.pred  	%p3, %p1, %p2;
	@%p3 bra 	$L__BB0_43;
	setp.lt.s32 	%p4, %r19, 1;
	mov.f64 	%fd77, 0d0000000000000000;
	@%p4 bra 	$L__BB0_42;
	mad.lo.s32 	%r30, %r18, %r28, %r1;
	mul.lo.s32 	%r3, %r30, %r19;
	and.b32  	%r4, %r19, 7;
	setp.lt.u32 	%p5, %r19, 8;
	mov.f64 	%fd77, 0d0000000000000000;
	mov.b32 	%r38, 0;
	@%p5 bra 	$L__BB0_21;
	and.b32  	%r38, %r19, 2147483640;
	neg.s32 	%r36, %r38;
	add.s64 	%rd3, %rd1, 32;
	mov.f64 	%fd77, 0d0000000000000000;
	mov.u32 	%r35, %r3;
$L__BB0_4:
	.pragma "nounroll";
	mul.wide.s32 	%rd14, %r35, 8;
	add.s64 	%rd15, %rd2, %rd14;
	add.s64 	%rd4, %rd15, 32;
	add.s64 	%rd5, %rd3, %rd14;
	ld.global.nc.f64 	%fd2, [%rd15];
	setp.leu.f64 	%p6, %fd2, 0d0000000000000000;
	@%p6 bra 	$L__BB0_6;
	ld.global.nc.f64 	%fd57, [%rd5+-32];
	fma.rn.f64 	%fd77, %fd57, %fd2, %fd77;
$L__BB0_6:
	ld.global.nc.f64 	%fd5, [%rd4+-24];
	setp.leu.f64 	%p7, %fd5, 0d0000000000000000;
	@%p7 bra 	$L__BB0_8;
	ld.global.nc.f64 	%fd58, [%rd5+-24];
	fma.rn.f64 	%fd77, %fd58, %fd5, %fd77;
$L__BB0_8:
	ld.global.nc.f64 	%fd8, [%rd4+-16];
	setp.leu.f64 	%p8, %fd8, 0d0000000000000000;
	@%p8 bra 	$L__BB0_10;
	ld.global.nc.f64 	%fd59, [%rd5+-16];
	fma.rn.f64 	%fd77, %fd59, %fd8, %fd77;
$L__BB0_10:
	ld.global.nc.f64 	%fd11, [%rd4+-8];
	setp.leu.f64 	%p9, %fd11, 0d0000000000000000;
	@%p9 bra 	$L__BB0_12;
	ld.global.nc.f64 	%fd60, [%rd5+-8];
	fma.rn.f64 	%fd77, %fd60, %fd11, %fd77;
$L__BB0_12:
	ld.global.nc.f64 	%fd14, [%rd4];
	setp.leu.f64 	%p10, %fd14, 0d0000000000000000;
	@%p10 bra 	$L__BB0_14;
	ld.global.nc.f64 	%fd61, [%rd5];
	fma.rn.f64 	%fd77, %fd61, %fd14, %fd77;
$L__BB0_14:
	ld.global.nc.f64 	%fd17, [%rd4+8];
	setp.leu.f64 	%p11, %fd17, 0d0000000000000000;
	@%p11 bra 	$L__BB0_16;
	ld.global.nc.f64 	%fd62, [%rd5+8];
	fma.rn.f64 	%fd77, %fd62, %fd17, %fd77;
$L__BB0_16:
	ld.global.nc.f64 	%fd20, [%rd4+16];
	setp.leu.f64 	%p12, %fd20, 0d0000000000000000;
	@%p12 bra 	$L__BB0_18;
	ld.global.nc.f64 	%fd63, [%rd5+16];
	fma.rn.f64 	%fd77, %fd63, %fd20, %fd77;
$L__BB0_18:
	ld.global.nc.f64 	%fd23, [%rd4+24];
	setp.leu.f64 	%p13, %fd23, 0d0000000000000000;
	@%p13 bra 	$L__BB0_20;
	ld.global.nc.f64 	%fd64, [%rd5+24];
	fma.rn.f64 	%fd77, %fd64, %fd23, %fd77;
$L__BB0_20:
	add.s32 	%r36, %r36, 8;
	add.s32 	%r35, %r35, 8;
	setp.ne.s32 	%p14, %r36, 0;
	@%p14 bra 	$L__BB0_4;
$L__BB0_21:
	setp.eq.s32 	%p15, %r4, 0;
	@%p15 bra 	$L__BB0_42;
	and.b32  	%r12, %r19, 3;
	setp.lt.u32 	%p16, %r4, 4;
	@%p16 bra 	$L__BB0_32;
	add.s32 	%r31, %r38, %r3;
	mul.wide.s32 	%rd16, %r31, 8;
	add.s64 	%rd6, %rd2, %rd16;
	ld.global.nc.f64 	%fd28, [%rd6];
	setp.leu.f64 	%p17, %fd28, 0d0000000000000000;
	add.s64 	%rd7, %rd1, %rd16;
	@%p17 bra 	$L__BB0_25;
	ld.global.nc.f64 	%fd66, [%rd7];
	fma.rn.f64 	%fd77, %fd66, %fd28, %fd77;
$L__BB0_25:
	ld.global.nc.f64 	%fd31, [%rd6+8];
	setp.leu.f64 	%p18, %fd31, 0d0000000000000000;
	@%p18 bra 	$L__BB0_27;
	ld.global.nc.f64 	%fd67, [%rd7+8];
	fma.rn.f64 	%fd77, %fd67, %fd31, %fd77;
$L__BB0_27:
	ld.global.nc.f64 	%fd34, [%rd6+16];
	setp.leu.f64 	%p19, %fd34, 0d0000000000000000;
	@%p19 bra 	$L__BB0_29;
	ld.global.nc.f64 	%fd68, [%rd7+16];
	fma.rn.f64 	%fd77, %fd68, %fd34, %fd77;
$L__BB0_29:
	ld.global.nc.f64 	%fd37, [%rd6+24];
	setp.leu.f64 	%p20, %fd37, 0d0000000000000000;
	@%p20 bra 	$L__BB0_31;
	ld.global.nc.f64 	%fd69, [%rd7+24];
	fma.rn.f64 	%fd77, %fd69, %fd37, %fd77;
$L__BB0_31:
	add.s32 	%r38, %r38, 4;
$L__BB0_32:
	setp.eq.s32 	%p21, %r12, 0;
	@%p21 bra 	$L__BB0_42;
	setp.eq.s32 	%p22, %r12, 1;
	@%p22 bra 	$L__BB0_39;
	add.s32 	%r32, %r38, %r3;
	mul.wide.s32 	%rd17, %r32, 8;
	add.s64 	%rd8, %rd2, %rd17;
	ld.global.nc.f64 	%fd42, [%rd8];
	setp.leu.f64 	%p23, %fd42, 0d0000000000000000;
	add.s64 	%rd9, %rd1, %rd17;
	@%p23 bra 	$L__BB0_36;
	ld.global.nc.f64 	%fd71, [%rd9];
	fma.rn.f64 	%fd77, %fd71, %fd42, %fd77;
$L__BB0_36:
	ld.global.nc.f64 	%fd45, [%rd8+8];
	setp.leu.f64 	%p24, %fd45, 0d0000000000000000;
	@%p24 bra 	$L__BB0_38;
	ld.global.nc.f64 	%fd72, [%rd9+8];
	fma.rn.f64 	%fd77, %fd72, %fd45, %fd77;
$L__BB0_38:
	add.s32 	%r38, %r38, 2;
$L__BB0_39:
	and.b32  	%r33, %r19, 1;
	setp.eq.b32 	%p25, %r33, 1;
	not.pred 	%p26, %p25;
	@%p26 bra 	$L__BB0_42;
	add.s32 	%r17, %r38, %r3;
	mul.wide.s32 	%rd18, %r17, 8;
	add.s64 	%rd19, %rd2, %rd18;
	ld.global.nc.f64 	%fd50, [%rd19];
	setp.leu.f64 	%p27, %fd50, 0d0000000000000000;
	@%p27 bra 	$L__BB0_42;
	add.s64 	%rd21, %rd1, %rd18;
	ld.global.nc.f64 	%fd73, [%rd21];
	fma.rn.f64 	%fd77, %fd73, %fd50, %fd77;
$L__BB0_42:
	mad.lo.s32 	%r34, %r18, %r28, %r1;
	cvta.to.global.u64 	%rd22, %rd10;
	mul.wide.s32 	%rd23, %r34, 8;
	add.s64 	%rd24, %rd22, %rd23;
	ld.global.nc.f64 	%fd74, [%rd24];
	div.rn.f64 	%fd75, %fd77, %fd74;
	cvta.to.global.u64 	%rd25, %rd11;
	add.s64 	%rd26, %rd25, %rd23;
	st.global.f64 	[%rd26], %fd75;
$L__BB0_43:
	ret;

}
	// .globl	_Z8mc_loop1PKdS0_S0_Pdiii
.visible .entry _Z8mc_loop1PKdS0_S0_Pdiii(
	.param .u64 .ptr .align 1 _Z8mc_loop1PKdS0_S0_Pdiii_param_0,
	.param .u64 .ptr .align 1 _Z8mc_loop1PKdS0_S0_Pdiii_param_1,
	.param .u64 .ptr .align 1 _Z8mc_loop1PKdS0_S0_Pdiii_param_2,
	.param .u64 .ptr .align 1 _Z8mc_loop1PKdS0_S0_Pdiii_param_3,
	.param .u32 _Z8mc_loop1PKdS0_S0_Pdiii_param_4,
	.param .u32 _Z8mc_loop1PKdS0_S0_Pdiii_param_5,
	.param .u32 _Z8mc_loop1PKdS0_S0_Pdiii_param_6
)
{
	.reg .pred 	%p<28>;
	.reg .b32 	%r<85>;
	.reg .b64 	%rd<69>;
	.reg .b64 	%fd<64>;

	ld.param.u64 	%rd20, [_Z8mc_loop1PKdS0_S0_Pdiii_param_0];
	ld.param.u64 	%rd21, [_Z8mc_loop1PKdS0_S0_Pdiii_param_1];
	ld.param.u64 	%rd19, [_Z8mc_loop1PKdS0_S0_Pdiii_param_3];
	ld.param.u32 	%r46, [_Z8mc_loop1PKdS0_S0_Pdiii_param_4];
	ld.param.u32 	%r49, [_Z8mc_loop1PKdS0_S0_Pdiii_param_5];
	ld.param.u32 	%r48, [_Z8mc_loop1PKdS0_S0_Pdiii_param_6];
	cvta.to.global.u64 	%rd1, %rd20;
	cvta.to.global.u64 	%rd2, %rd21;
	cvta.to.global.u64 	%rd3, %rd19;
	mov.u32 	%r50, %tid.x;
	mov.u32 	%r51, %ctaid.x;
	mov.u32 	%r52, %ntid.x;
	mad.lo.s32 	%r1, %r51, %r52, %r50;
	mov.u32 	%r2, %tid.y;
	mov.u32 	%r53, %ctaid.y;
	mov.u32 	%r54, %ntid.y;
	mul.lo.s32 	%r3, %r53, %r54;
	add.s32 	%r55, %r3, %r2;
	setp.ge.s32 	%p1, %r1, %r46;
	setp.ge.s32 	%p2, %r55, %r49;
	or.pred  	%p3, %p1, %p2;
	@%p3 bra 	$L__BB1_43;
	mul.lo.s32 	%r5, %r49, %r46;
	setp.lt.s32 	%p4, %r48, 1;
	@%p4 bra 	$L__BB1_42;
	mad.lo.s32 	%r6, %r46, %r55, %r1;
	mul.wide.s32 	%rd22, %r6, 8;
	add.s64 	%rd4, %rd3, %rd22;
	and.b32  	%r7, %r48, 7;
	setp.lt.u32 	%p5, %r48, 8;
	mov.b32 	%r83, 0;
	@%p5 bra 	$L__BB1_21;
	and.b32  	%r57, %r48, 2147483640;
	neg.s32 	%r81, %r57;
	add.s32 	%r58, %r2, %r49;
	add.s32 	%r59, %r58, %r3;
	mad.lo.s32 	%r80, %r46, %r59, %r1;
	shl.b32 	%r60, %r49, 1;
	add.s32 	%r61, %r55, %r60;
	mad.lo.s32 	%r79, %r46, %r61, %r1;
	mad.lo.s32 	%r62, %r49, 3, %r55;
	mad.lo.s32 	%r78, %r46, %r62, %r1;
	shl.b32 	%r63, %r49, 2;
	add.s32 	%r64, %r55, %r63;
	mad.lo.s32 	%r77, %r46, %r64, %r1;
	mad.lo.s32 	%r65, %r49, 5, %r55;
	mad.lo.s32 	%r76, %r46, %r65, %r1;
	mad.lo.s32 	%r66, %r49, 6, %r55;
	mad.lo.s32 	%r75, %r46, %r66, %r1;
	mad.lo.s32 	%r67, %r49, 7, %r55;
	mad.lo.s32 	%r74, %r46, %r67, %r1;
	mul.wide.s32 	%rd6, %r5, 8;
	mov.u32 	%r73, %r6;
$L__BB1_4:
	.pragma "nounroll";
	mul.wide.s32 	%rd23, %r73, 8;
	add.s64 	%rd5, %rd2, %rd23;
	ld.global.nc.f64 	%fd1, [%rd5];
	setp.leu.f64 	%p6, %fd1, 0d0000000000000000;
	@%p6 bra 	$L__BB1_6;
	mul.wide.s32 	%rd24, %r73, 8;
	add.s64 	%rd25, %rd1, %rd24;
	ld.global.nc.f64 	%fd16, [%rd25];
	ld.global.f64 	%fd17, [%rd4];
	fma.rn.f64 	%fd18, %fd16, %fd1, %fd17;
	st.global.f64 	[%rd4], %fd18;
$L__BB1_6:
	add.s64 	%rd7, %rd5, %rd6;
	ld.global.nc.f64 	%fd2, [%rd7];
	setp.leu.f64 	%p7, %fd2, 0d0000000000000000;
	@%p7 bra 	$L__BB1_8;
	mul.wide.s32 	%rd26, %r80, 8;
	add.s64 	%rd27, %rd1, %rd26;
	ld.global.nc.f64 	%fd19, [%rd27];
	ld.global.f64 	%fd20, [%rd4];
	fma.rn.f64 	%fd21, %fd19, %fd2, %fd20;
	st.global.f64 	[%rd4], %fd21;
$L__BB1_8:
	add.s64 	%rd8, %rd7, %rd6;
	ld.global.nc.f64 	%fd3, [%rd8];
	setp.leu.f64 	%p8, %fd3, 0d0000000000000000;
	@%p8 bra 	$L__BB1_10;
	mul.wide.s32 	%rd28, %r79, 8;
	add.s64 	%rd29, %rd1, %rd28;
	ld.global.nc.f64 	%fd22, [%rd29];
	ld.global.f64 	%fd23, [%rd4];
	fma.rn.f64 	%fd24, %fd22, %fd3, %fd23;
	st.global.f64 	[%rd4], %fd24;
$L__BB1_10:
	add.s64 	%rd9, %rd8, %rd6;
	ld.global.nc.f64 	%fd4, [%rd9];
	setp.leu.f64 	%p9, %fd4, 0d0000000000000000;
	@%p9 bra 	$L__BB1_12;
	mul.wide.s32 	%rd30, %r78, 8;
	add.s64 	%rd31, %rd1, %rd30;
	ld.global.nc.f64 	%fd25, [%rd31];
	ld.global.f64 	%fd26, [%rd4];
	fma.rn.f64 	%fd27, %fd25, %fd4, %fd26;
	st.global.f64 	[%rd4], %fd27;
$L__BB1_12:
	add.s64 	%rd10, %rd9, %rd6;
	ld.global.nc.f64 	%fd5, [%rd10];
	setp.leu.f64 	%p10, %fd5, 0d0000000000000000;
	@%p10 bra 	$L__BB1_14;
	mul.wide.s32 	%rd32, %r77, 8;
	add.s64 	%rd33, %rd1, %rd32;
	ld.global.nc.f64 	%fd28, [%rd33];
	ld.global.f64 	%fd29, [%rd4];
	fma.rn.f64 	%fd30, %fd28, %fd5, %fd29;
	st.global.f64 	[%rd4], %fd30;
$L__BB1_14:
	add.s64 	%rd11, %rd10, %rd6;
	ld.global.nc.f64 	%fd6, [%rd11];
	setp.leu.f64 	%p11, %fd6, 0d0000000000000000;
	@%p11 bra 	$L__BB1_16;
	mul.wide.s32 	%rd34, %r76, 8;
	add.s64 	%rd35, %rd1, %rd34;
	ld.global.nc.f64 	%fd31, [%rd35];
	ld.global.f64 	%fd32, [%rd4];
	fma.rn.f64 	%fd33, %fd31, %fd6, %fd32;
	st.global.f64 	[%rd4], %fd33;
$L__BB1_16:
	add.s64 	%rd12, %rd11, %rd6;
	ld.global.nc.f64 	%fd7, [%rd12];
	setp.leu.f64 	%p12, %fd7, 0d0000000000000000;
	@%p12 bra 	$L__BB1_18;
	mul.wide.s32 	%rd36, %r75, 8;
	add.s64 	%rd37, %rd1, %rd36;
	ld.global.nc.f64 	%fd34, [%rd37];
	ld.global.f64 	%fd35, [%rd4];
	fma.rn.f64 	%fd36, %fd34, %fd7, %fd35;
	st.global.f64 	[%rd4], %fd36;
$L__BB1_18:
	add.s64 	%rd38, %rd12, %rd6;
	ld.global.nc.f64 	%fd8, [%rd38];
	setp.leu.f64 	%p13, %fd8, 0d0000000000000000;
	@%p13 bra 	$L__BB1_20;
	mul.wide.s32 	%rd39, %r74, 8;
	add.s64 	%rd40, %rd1, %rd39;
	ld.global.nc.f64 	%fd37, [%rd40];
	ld.global.f64 	%fd38, [%rd4];
	fma.rn.f64 	%fd39, %fd37, %fd8, %fd38;
	st.global.f64 	[%rd4], %fd39;
$L__BB1_20:
	and.b32  	%r83, %r48, 2147483640;
	add.s32 	%r81, %r81, 8;
	shl.b32 	%r68, %r5, 3;
	add.s32 	%r80, %r80, %r68;
	add.s32 	%r79, %r79, %r68;
	add.s32 	%r78, %r78, %r68;
	add.s32 	%r77, %r77, %r68;
	add.s32 	%r76, %r76, %r68;
	add.s32 	%r75, %r75, %r68;
	add.s32 	%r74, %r74, %r68;
	add.s32 	%r73, %r73, %r68;
	setp.ne.s32 	%p14, %r81, 0;
	@%p14 bra 	$L__BB1_4;
$L__BB1_21:
	setp.eq.s32 	%p15, %r7, 0;
	@%p15 bra 	$L__BB1_42;
	and.b32  	%r36, %r48, 3;
	setp.lt.u32 	%p16, %r7, 4;
	@%p16 bra 	$L__BB1_32;
	mad.lo.s32 	%r37, %r5, %r83, %r6;
	mul.wide.s32 	%rd41, %r37, 8;
	add.s64 	%rd13, %rd2, %rd41;
	ld.global.nc.f64 	%fd9, [%rd13];
	setp.leu.f64 	%p17, %fd9, 0d0000000000000000;
	@%p17 bra 	$L__BB1_25;
	add.s64 	%rd43, %rd1, %rd41;
	ld.global.nc.f64 	%fd40, [%rd43];
	ld.global.f64 	%fd41, [%rd4];
	fma.rn.f64 	%fd42, %fd40, %fd9, %fd41;
	st.global.f64 	[%rd4], %fd42;
$L__BB1_25:
	add.s32 	%r38, %r37, %r5;
	mul.wide.s32 	%rd14, %r5, 8;
	add.s64 	%rd15, %rd13, %rd14;
	ld.global.nc.f64 	%fd10, [%rd15];
	setp.leu.f64 	%p18, %fd10, 0d0000000000000000;
	@%p18 bra 	$L__BB1_27;
	mul.wide.s32 	%rd44, %r38, 8;
	add.s64 	%rd45, %rd1, %rd44;
	ld.global.nc.f64 	%fd43, [%rd45];
	ld.global.f64 	%fd44, [%rd4];
	fma.rn.f64 	%fd45, %fd43, %fd10, %fd44;
	st.global.f64 	[%rd4], %fd45;
$L__BB1_27:
	add.s32 	%r39, %r38, %r5;
	add.s64 	%rd16, %rd15, %rd14;
	ld.global.nc.f64 	%fd11, [%rd16];
	setp.leu.f64 	%p19, %fd11, 0d0000000000000000;
	@%p19 bra 	$L__BB1_29;
	mul.wide.s32 	%rd46, %r39, 8;
	add.s64 	%rd47, %rd1, %rd46;
	ld.global.nc.f64 	%fd46, [%rd47];
	ld.global.f64 	%fd47, [%rd4];
	fma.rn.f64 	%fd48, %fd46, %fd11, %fd47;
	st.global.f64 	[%rd4], %fd48;
$L__BB1_29:
	add.s64 	%rd48, %rd16, %rd14;
	ld.global.nc.f64 	%fd12, [%rd48];
	setp.leu.f64 	%p20, %fd12, 0d0000000000000000;
	@%p20 bra 	$L__BB1_31;
	add.s32 	%r69, %r39, %r5;
	mul.wide.s32 	%rd49, %r69, 8;
	add.s64 	%rd50, %rd1, %rd49;
	ld.global.nc.f64 	%fd49, [%rd50];
	ld.global.f64 	%fd50, [%rd4];
	fma.rn.f64 	%fd51, %fd49, %fd12, %fd50;
	st.global.f64 	[%rd4], %fd51;
$L__BB1_31:
	add.s32 	%r83, %r83, 4;
$L__BB1_32:
	setp.eq.s32 	%p21, %r36, 0;
	@%p21 bra 	$L__BB1_42;
	setp.eq.s32 	%p22, %r36, 1;
	@%p22 bra 	$L__BB1_39;
	mad.lo.s32 	%r42, %r5, %r83, %r6;
	mul.wide.s32 	%rd51, %r42, 8;
	add.s64 	%rd17, %rd2, %rd51;
	ld.global.nc.f64 	%fd13, [%rd17];
	setp.leu.f64 	%p23, %fd13, 0d0000000000000000;
	@%p23 bra 	$L__BB1_36;
	add.s64 	%rd53, %rd1, %rd51;
	ld.global.nc.f64 	%fd52, [%rd53];
	ld.global.f64 	%fd53, [%rd4];
	fma.rn.f64 	%fd54, %fd52, %fd13, %fd53;
	st.global.f64 	[%rd4], %fd54;
$L__BB1_36:
	mul.wide.s32 	%rd54, %r5, 8;
	add.s64 	%rd55, %rd17, %rd54;
	ld.global.nc.f64 	%fd14, [%rd55];
	setp.leu.f64 	%p24, %fd14, 0d0000000000000000;
	@%p24 bra 	$L__BB1_38;
	add.s32 	%r70, %r42, %r5;
	mul.wide.s32 	%rd56, %r70, 8;
	add.s64 	%rd57, %rd1, %rd56;
	ld.global.nc.f64 	%fd55, [%rd57];
	ld.global.f64 	%fd56, [%rd4];
	fma.rn.f64 	%fd57, %fd55, %fd14, %fd56;
	st.global.f64 	[%rd4], %fd57;
$L__BB1_38:
	add.s32 	%r83, %r83, 2;
$L__BB1_39:
	and.b32  	%r71, %r48, 1;
	setp.eq.b32 	%p25, %r71, 1;
	not.pred 	%p26, %p25;
	@%p26 bra 	$L__BB1_42;
	mad.lo.s32 	%r45, %r5, %r83, %r6;
	mul.wide.s32 	%rd58, %r45, 8;
	add.s64 	%rd59, %rd2, %rd58;
	ld.global.nc.f64 	%fd15, [%rd59];
	setp.leu.f64 	%p27, %fd15, 0d0000000000000000;
	@%p27 bra 	$L__BB1_42;
	add.s64 	%rd61, %rd1, %rd58;
	ld.global.nc.f64 	%fd58, [%rd61];
	ld.global.f64 	%fd59, [%rd4];
	fma.rn.f64 	%fd60, %fd58, %fd15, %fd59;
	st.global.f64 	[%rd4], %fd60;
$L__BB1_42:
	ld.param.u64 	%rd68, [_Z8mc_loop1PKdS0_S0_Pdiii_param_3];
	ld.param.u64 	%rd67, [_Z8mc_loop1PKdS0_S0_Pdiii_param_2];
	mad.lo.s32 	%r72, %r46, %r55, %r1;
	cvta.to.global.u64 	%rd62, %rd68;
	mul.wide.s32 	%rd63, %r72, 8;
	add.s64 	%rd64, %rd62, %rd63;
	ld.global.f64 	%fd61, [%rd64];
	cvta.to.global.u64 	%rd65, %rd67;
	add.s64 	%rd66, %rd65, %rd63;
	ld.global.nc.f64 	%fd62, [%rd66];
	div.rn.f64 	%fd63, %fd61, %fd62;
	st.global.f64 	[%rd64], %fd63;
$L__BB1_43:
	ret;

}
	// .globl	_Z8cc_loop2PKdS0_S0_S0_Pdiii
.visible .entry _Z8cc_loop2PKdS0_S0_S0_Pdiii(
	.param .u64 .ptr .align 1 _Z8cc_loop2PKdS0_S0_S0_Pdiii_param_0,
	.param .u64 .ptr .align 1 _Z8cc_loop2PKdS0_S0_S0_Pdiii_param_1,
	.param .u64 .ptr .align 1 _Z8cc_loop2PKdS0_S0_S0_Pdiii_param_2,
	.param .u64 .ptr .align 1 _Z8cc_loop2PKdS0_S0_S0_Pdiii_param_3,
	.param .u64 .ptr .align 1 _Z8cc_loop2PKdS0_S0_S0_Pdiii_param_4,
	.param .u32 _Z8cc_loop2PKdS0_S0_S0_Pdiii_param_5,
	.param .u32 _Z8cc_loop2PKdS0_S0_S0_Pdiii_param_6,
	.param .u32 _Z8cc_loop2PKdS0_S0_S0_Pdiii_param_7
)
{
	.reg .pred 	%p<29>;
	.reg .b32 	%r<39>;
	.reg .b64 	%rd<49>;
	.reg .b64 	%fd<151>;

	ld.param.u64 	%rd27, [_Z8cc_loop2PKdS0_S0_S0_Pdiii_param_0];
	ld.param.u64 	%rd28, [_Z8cc_loop2PKdS0_S0_S0_Pdiii_param_1];
	ld.param.u64 	%rd29, [_Z8cc_loop2PKdS0_S0_S0_Pdiii_param_2];
	ld.param.u64 	%rd30, [_Z8cc_loop2PKdS0_S0_S0_Pdiii_param_3];
	ld.param.u64 	%rd31, [_Z8cc_loop2PKdS0_S0_S0_Pdiii_param_4];
	ld.param.u32 	%r20, [_Z8cc_loop2PKdS0_S0_S0_Pdiii_param_5];
	ld.param.u32 	%r22, [_Z8cc_loop2PKdS0_S0_S0_Pdiii_param_6];
	ld.param.u32 	%r21, [_Z8cc_loop2PKdS0_S0_S0_Pdiii_param_7];
	cvta.to.global.u64 	%rd1, %rd29;
	cvta.to.global.u64 	%rd2, %rd27;
	cvta.to.global.u64 	%rd3, %rd30;
	cvta.to.global.u64 	%rd4, %rd31;
	cvta.to.global.u64 	%rd5, %rd28;
	mov.u32 	%r24, %tid.x;
	mov.u32 	%r25, %ctaid.x;
	mov.u32 	%r26, %ntid.x;
	mad.lo.s32 	%r1, %r25, %r26, %r24;
	mov.u32 	%r27, %tid.y;
	mov.u32 	%r28, %ctaid.y;
	mov.u32 	%r29, %ntid.y;
	mad.lo.s32 	%r30, %r28, %r29, %r27;
	setp.ge.s32 	%p1, %r1, %r20;
	setp.ge.s32 	%p2, %r30, %r22;
	or.pred  	%p3, %p1, %p2;
	setp.lt.s32 	%p4, %r21, 1;
	or.pred  	%p5, %p3, %p4;
	@%p5 bra 	$L__BB2_42;
	mad.lo.s32 	%r32, %r20, %r30, %r1;
	mul.lo.s32 	%r3, %r32, %r21;
	and.b32  	%r4, %r21, 7;
	setp.lt.u32 	%p6, %r21, 8;
	mov.b32 	%r37, 0;
	@%p6 bra 	$L__BB2_20;
	and.b32  	%r37, %r21, 2147483640;
	neg.s32 	%r35, %r37;
	add.s64 	%rd6, %rd2, 32;
	add.s64 	%rd7, %rd1, 32;
	add.s64 	%rd8, %rd4, 32;
	add.s64 	%rd48, %rd3, 32;
	mov.u32 	%r34, %r3;
$L__BB2_3:
	.pragma "nounroll";
	mul.wide.s32 	%rd11, %r34, 8;
	add.s64 	%rd32, %rd5, %rd11;
	add.s64 	%rd12, %rd32, 32;
	add.s64 	%rd13, %rd6, %rd11;
	add.s64 	%rd14, %rd7, %rd11;
	ld.global.nc.f64 	%fd1, [%rd32];
	setp.leu.f64 	%p7, %fd1, 0d0000000000000000;
	mov.f64 	%fd136, 0d0000000000000000;
	@%p7 bra 	$L__BB2_5;
	ld.global.nc.f64 	%fd47, [%rd48+-32];
	ld.global.nc.f64 	%fd48, [%rd13+-32];
	mul.f64 	%fd49, %fd47, %fd48;
	ld.global.nc.f64 	%fd50, [%rd14+-32];
	mul.f64 	%fd51, %fd49, %fd50;
	div.rn.f64 	%fd136, %fd51, %fd1;
$L__BB2_5:
	add.s64 	%rd15, %rd8, %rd11;
	st.global.f64 	[%rd15+-32], %fd136;
	ld.global.nc.f64 	%fd4, [%rd12+-24];
	setp.leu.f64 	%p8, %fd4, 0d0000000000000000;
	mov.f64 	%fd137, 0d0000000000000000;
	@%p8 bra 	$L__BB2_7;
	ld.global.nc.f64 	%fd53, [%rd48+-24];
	ld.global.nc.f64 	%fd54, [%rd13+-24];
	mul.f64 	%fd55, %fd53, %fd54;
	ld.global.nc.f64 	%fd56, [%rd14+-24];
	mul.f64 	%fd57, %fd55, %fd56;
	div.rn.f64 	%fd137, %fd57, %fd4;
$L__BB2_7:
	st.global.f64 	[%rd15+-24], %fd137;
	ld.global.nc.f64 	%fd7, [%rd12+-16];
	setp.leu.f64 	%p9, %fd7, 0d0000000000000000;
	mov.f64 	%fd138, 0d0000000000000000;
	@%p9 bra 	$L__BB2_9;
	ld.global.nc.f64 	%fd59, [%rd48+-16];
	ld.global.nc.f64 	%fd60, [%rd13+-16];
	mul.f64 	%fd61, %fd59, %fd60;
	ld.global.nc.f64 	%fd62, [%rd14+-16];
	mul.f64 	%fd63, %fd61, %fd62;
	div.rn.f64 	%fd138, %fd63, %fd7;
$L__BB2_9:
	st.global.f64 	[%rd15+-16], %fd138;
	ld.global.nc.f64 	%fd10, [%rd12+-8];
	setp.leu.f64 	%p10, %fd10, 0d0000000000000000;
	mov.f64 	%fd139, 0d0000000000000000;
	@%p10 bra 	$L__BB2_11;
	ld.global.nc.f64 	%fd65, [%rd48+-8];
	ld.global.nc.f64 	%fd66, [%rd13+-8];
	mul.f64 	%fd67, %fd65, %fd66;
	ld.global.nc.f64 	%fd68, [%rd14+-8];
	mul.f64 	%fd69, %fd67, %fd68;
	div.rn.f64 	%fd139, %fd69, %fd10;
$L__BB2_11:
	st.global.f64 	[%rd15+-8], %fd139;
	ld.global.nc.f64 	%fd13, [%rd12];
	setp.leu.f64 	%p11, %fd13, 0d0000000000000000;
	mov.f64 	%fd140, 0d0000000000000000;
	@%p11 bra 	$L__BB2_13;
	ld.global.nc.f64 	%fd71, [%rd48];
	ld.global.nc.f64 	%fd72, [%rd13];
	mul.f64 	%fd73, %fd71, %fd72;
	ld.global.nc.f64 	%fd74, [%rd14];
	mul.f64 	%fd75, %fd73, %fd74;
	div.rn.f64 	%fd140, %fd75, %fd13;
$L__BB2_13:
	st.global.f64 	[%rd15], %fd140;
	ld.global.nc.f64 	%fd16, [%rd12+8];
	setp.leu.f64 	%p12, %fd16, 0d0000000000000000;
	mov.f64 	%fd141, 0d0000000000000000;
	@%p12 bra 	$L__BB2_15;
	ld.global.nc.f64 	%fd77, [%rd48+8];
	ld.global.nc.f64 	%fd78, [%rd13+8];
	mul.f64 	%fd79, %fd77, %fd78;
	ld.global.nc.f64 	%fd80, [%rd14+8];
	mul.f64 	%fd81, %fd79, %fd80;
	div.rn.f64 	%fd141, %fd81, %fd16;
$L__BB2_15:
	st.global.f64 	[%rd15+8], %fd141;
	ld.global.nc.f64 	%fd19, [%rd12+16];
	setp.leu.f64 	%p13, %fd19, 0d0000000000000000;
	mov.f64 	%fd142, 0d0000000000000000;
	@%p13 bra 	$L__BB2_17;
	ld.global.nc.f64 	%fd83, [%rd48+16];
	ld.global.nc.f64 	%fd84, [%rd13+16];
	mul.f64 	%fd85, %fd83, %fd84;
	ld.global.nc.f64 	%fd86, [%rd14+16];
	mul.f64 	%fd87, %fd85, %fd86;
	div.rn.f64 	%fd142, %fd87, %fd19;
$L__BB2_17:
	st.global.f64 	[%rd15+16], %fd142;
	ld.global.nc.f64 	%fd22, [%rd12+24];
	setp.leu.f64 	%p14, %fd22, 0d0000000000000000;
	mov.f64 	%fd143, 0d0000000000000000;
	@%p14 bra 	$L__BB2_19;
	ld.global.nc.f64 	%fd89, [%rd48+24];
	ld.global.nc.f64 	%fd90, [%rd13+24];
	mul.f64 	%fd91, %fd89, %fd90;
	ld.global.nc.f64 	%fd92, [%rd14+24];
	mul.f64 	%fd93, %fd91, %fd92;
	div.rn.f64 	%fd143, %fd93, %fd22;
$L__BB2_19:
	st.global.f64 	[%rd15+24], %fd143;
	add.s32 	%r35, %r35, 8;
	add.s32 	%r34, %r34, 8;
	add.s64 	%rd48, %rd48, 64;
	setp.ne.s32 	%p15, %r35, 0;
	@%p15 bra 	$L__BB2_3;
$L__BB2_20:
	setp.eq.s32 	%p16, %r4, 0;
	@%p16 bra 	$L__BB2_42;
	and.b32  	%r12, %r21, 3;
	setp.lt.u32 	%p17, %r4, 4;
	@%p17 bra 	$L__BB2_31;
	add.s32 	%r13, %r37, %r3;
	mul.wide.s32 	%rd33, %r13, 8;
	add.s64 	%rd17, %rd5, %rd33;
	ld.global.nc.f64 	%fd25, [%rd17];
	setp.leu.f64 	%p18, %fd25, 0d0000000000000000;
	mul.wide.u32 	%rd34, %r37, 8;
	add.s64 	%rd18, %rd3, %rd34;
	add.s64 	%rd19, %rd2, %rd33;
	add.s64 	%rd20, %rd1, %rd33;
	mov.f64 	%fd144, 0d0000000000000000;
	@%p18 bra 	$L__BB2_24;
	ld.global.nc.f64 	%fd95, [%rd18];
	ld.global.nc.f64 	%fd96, [%rd19];
	mul.f64 	%fd97, %fd95, %fd96;
	ld.global.nc.f64 	%fd98, [%rd20];
	mul.f64 	%fd99, %fd97, %fd98;
	div.rn.f64 	%fd144, %fd99, %fd25;
$L__BB2_24:
	add.s64 	%rd21, %rd4, %rd33;
	st.global.f64 	[%rd21], %fd144;
	ld.global.nc.f64 	%fd28, [%rd17+8];
	setp.leu.f64 	%p19, %fd28, 0d0000000000000000;
	mov.f64 	%fd145, 0d0000000000000000;
	@%p19 bra 	$L__BB2_26;
	ld.global.nc.f64 	%fd101, [%rd18+8];
	ld.global.nc.f64 	%fd102, [%rd19+8];
	mul.f64 	%fd103, %fd101, %fd102;
	ld.global.nc.f64 	%fd104, [%rd20+8];
	mul.f64 	%fd105, %fd103, %fd104;
	div.rn.f64 	%fd145, %fd105, %fd28;
$L__BB2_26:
	st.global.f64 	[%rd21+8], %fd145;
	ld.global.nc.f64 	%fd31, [%rd17+16];
	setp.leu.f64 	%p20, %fd31, 0d0000000000000000;
	mov.f64 	%fd146, 0d0000000000000000;
	@%p20 bra 	$L__BB2_28;
	ld.global.nc.f64 	%fd107, [%rd18+16];
	ld.global.nc.f64 	%fd108, [%rd19+16];
	mul.f64 	%fd109, %fd107, %fd108;
	ld.global.nc.f64 	%fd110, [%rd20+16];
	mul.f64 	%fd111, %fd109, %fd110;
	div.rn.f64 	%fd146, %fd111, %fd31;
$L__BB2_28:
	st.global.f64 	[%rd21+16], %fd146;
	ld.global.nc.f64 	%fd34, [%rd17+24];
	setp.leu.f64 	%p21, %fd34, 0d0000000000000000;
	mov.f64 	%fd147, 0d0000000000000000;
	@%p21 bra 	$L__BB2_30;
	ld.global.nc.f64 	%fd113, [%rd18+24];
	ld.global.nc.f64 	%fd114, [%rd19+24];
	mul.f64 	%fd115, %fd113, %fd114;
	ld.global.nc.f64 	%fd116, [%rd20+24];
	mul.f64 	%fd117, %fd115, %fd116;
	div.rn.f64 	%fd147, %fd117, %fd34;
$L__BB2_30:
	st.global.f64 	[%rd21+24], %fd147;
	add.s32 	%r37, %r37, 4;
$L__BB2_31:
	setp.eq.s32 	%p22, %r12, 0;
	@%p22 bra 	$L__BB2_42;
	setp.eq.s32 	%p23, %r12, 1;
	@%p23 bra 	$L__BB2_38;
	add.s32 	%r16, %r37, %r3;
	mul.wide.s32 	%rd36, %r16, 8;
	add.s64 	%rd22, %rd5, %rd36;
	ld.global.nc.f64 	%fd37, [%rd22];
	setp.leu.f64 	%p24, %fd37, 0d0000000000000000;
	mul.wide.u32 	%rd37, %r37, 8;
	add.s64 	%rd23, %rd3, %rd37;
	add.s64 	%rd24, %rd2, %rd36;
	add.s64 	%rd25, %rd1, %rd36;
	mov.f64 	%fd148, 0d0000000000000000;
	@%p24 bra 	$L__BB2_35;
	ld.global.nc.f64 	%fd119, [%rd23];
	ld.global.nc.f64 	%fd120, [%rd24];
	mul.f64 	%fd121, %fd119, %fd120;
	ld.global.nc.f64 	%fd122, [%rd25];
	mul.f64 	%fd123, %fd121, %fd122;
	div.rn.f64 	%fd148, %fd123, %fd37;
$L__BB2_35:
	add.s64 	%rd26, %rd4, %rd36;
	st.global.f64 	[%rd26], %fd148;
	ld.global.nc.f64 	%fd40, [%rd22+8];
	setp.leu.f64 	%p25, %fd40, 0d0000000000000000;
	mov.f64 	%fd149, 0d0000000000000000;
	@%p25 bra 	$L__BB2_37;
	ld.global.nc.f64 	%fd125, [%rd23+8];
	ld.global.nc.f64 	%fd126, [%rd24+8];
	mul.f64 	%fd127, %fd125, %fd126;
	ld.global.nc.f64 	%fd128, [%rd25+8];
	mul.f64 	%fd129, %fd127, %fd128;
	div.rn.f64 	%fd149, %fd129, %fd40;
$L__BB2_37:
	st.global.f64 	[%rd26+8], %fd149;
	add.s32 	%r37, %r37, 2;
$L__BB2_38:
	and.b32  	%r33, %r21, 1;
	setp.eq.b32 	%p26, %r33, 1;
	not.pred 	%p27, %p26;
	@%p27 bra 	$L__BB2_42;
	add.s32 	%r19, %r37, %r3;
	mul.wide.s32 	%rd39, %r19, 8;
	add.s64 	%rd40, %rd5, %rd39;
	ld.global.nc.f64 	%fd43, [%rd40];
	setp.leu.f64 	%p28, %fd43, 0d0000000000000000;
	mov.f64 	%fd150, 0d0000000000000000;
	@%p28 bra 	$L__BB2_41;
	mul.wide.u32 	%rd41, %r37, 8;
	add.s64 	%rd42, %rd3, %rd41;
	ld.global.nc.f64 	%fd131, [%rd42];
	add.s64 	%rd44, %rd2, %rd39;
	ld.global.nc.f64 	%fd132, [%rd44];
	mul.f64 	%fd133, %fd131, %fd132;
	add.s64 	%rd45, %rd1, %rd39;
	ld.global.nc.f64 	%fd134, [%rd45];
	mul.f64 	%fd135, %fd133, %fd134;
	div.rn.f64 	%fd150, %fd135, %fd43;
$L__BB2_41:
	add.s64 	%rd47, %rd4, %rd39;
	st.global.f64 	[%rd47], %fd150;
$L__BB2_42:
	ret;

}
	// .globl	_Z8mc_loop2PKdS0_S0_S0_Pdiii
.visible .entry _Z8mc_loop2PKdS0_S0_S0_Pdiii(
	.param .u64 .ptr .align 1 _Z8mc_loop2PKdS0_S0_S0_Pdiii_param_0,
	.param .u64 .ptr .align 1 _Z8mc_loop2PKdS0_S0_S0_Pdiii_param_1,
	.param .u64 .ptr .align 1 _Z8mc_loop2PKdS0_S0_S0_Pdiii_param_2,
	.param .u64 .ptr .align 1 _Z8mc_loop2PKdS0_S0_S0_Pdiii_param_3,
	.param .u64 .ptr .align 1 _Z8mc_loop2PKdS0_S0_S0_Pdiii_param_4,
	.param .u32 _Z8mc_loop2PKdS0_S0_S0_Pdiii_param_5,
	.param .u32 _Z8mc_loop2PKdS0_S0_S0_Pdiii_param_6,
	.param .u32 _Z8mc_loop2PKdS0_S0_S0_Pdiii_param_7
)
{
	.reg .pred 	%p<19>;
	.reg .b32 	%r<58>;
	.reg .b64 	%rd<68>;
	.reg .b64 	%fd<71>;

	ld.param.u64 	%rd11, [_Z8mc_loop2PKdS0_S0_S0_Pdiii_param_0];
	ld.param.u64 	%rd12, [_Z8mc_loop2PKdS0_S0_S0_Pdiii_param_1];
	ld.param.u64 	%rd13, [_Z8mc_loop2PKdS0_S0_S0_Pdiii_param_2];
	ld.param.u64 	%rd14, [_Z8mc_loop2PKdS0_S0_S0_Pdiii_param_3];
	ld.param.u64 	%rd15, [_Z8mc_loop2PKdS0_S0_S0_Pdiii_param_4];
	ld.param.u32 	%r29, [_Z8mc_loop2PKdS0_S0_S0_Pdiii_param_5];
	ld.param.u32 	%r32, [_Z8mc_loop2PKdS0_S0_S0_Pdiii_param_6];
	ld.param.u32 	%r31, [_Z8mc_loop2PKdS0_S0_S0_Pdiii_param_7];
	cvta.to.global.u64 	%rd1, %rd13;
	cvta.to.global.u64 	%rd2, %rd11;
	cvta.to.global.u64 	%rd3, %rd14;
	cvta.to.global.u64 	%rd4, %rd15;
	cvta.to.global.u64 	%rd5, %rd12;
	mov.u32 	%r33, %tid.x;
	mov.u32 	%r34, %ctaid.x;
	mov.u32 	%r35, %ntid.x;
	mad.lo.s32 	%r1, %r34, %r35, %r33;
	mov.u32 	%r2, %tid.y;
	mov.u32 	%r36, %ctaid.y;
	mov.u32 	%r37, %ntid.y;
	mul.lo.s32 	%r3, %r36, %r37;
	add.s32 	%r38, %r3, %r2;
	setp.ge.s32 	%p1, %r1, %r29;
	setp.ge.s32 	%p2, %r38, %r32;
	or.pred  	%p3, %p1, %p2;
	setp.lt.s32 	%p4, %r31, 1;
	or.pred  	%p5, %p3, %p4;
	@%p5 bra 	$L__BB3_23;
	setp.lt.u32 	%p6, %r31, 4;
	mov.b32 	%r57, 0;
	@%p6 bra 	$L__BB3_12;
	and.b32  	%r40, %r31, 2147483644;
	neg.s32 	%r55, %r40;
	add.s64 	%rd67, %rd3, 16;
	add.s32 	%r41, %r2, %r32;
	add.s32 	%r42, %r41, %r3;
	mad.lo.s32 	%r54, %r29, %r42, %r1;
	shl.b32 	%r43, %r32, 1;
	add.s32 	%r44, %r38, %r43;
	mad.lo.s32 	%r53, %r29, %r44, %r1;
	mad.lo.s32 	%r45, %r32, 3, %r38;
	mad.lo.s32 	%r52, %r29, %r45, %r1;
	mad.lo.s32 	%r51, %r29, %r38, %r1;
$L__BB3_3:
	.pragma "nounroll";
	mul.wide.s32 	%rd16, %r51, 8;
	add.s64 	%rd17, %rd5, %rd16;
	ld.global.nc.f64 	%fd1, [%rd17];
	setp.leu.f64 	%p7, %fd1, 0d0000000000000000;
	mov.f64 	%fd64, 0d0000000000000000;
	@%p7 bra 	$L__BB3_5;
	ld.global.nc.f64 	%fd23, [%rd67+-16];
	mul.wide.s32 	%rd18, %r51, 8;
	add.s64 	%rd19, %rd2, %rd18;
	ld.global.nc.f64 	%fd24, [%rd19];
	mul.f64 	%fd25, %fd23, %fd24;
	add.s64 	%rd20, %rd1, %rd18;
	ld.global.nc.f64 	%fd26, [%rd20];
	mul.f64 	%fd27, %fd25, %fd26;
	div.rn.f64 	%fd64, %fd27, %fd1;
$L__BB3_5:
	mul.wide.s32 	%rd21, %r51, 8;
	add.s64 	%rd22, %rd4, %rd21;
	st.global.f64 	[%rd22], %fd64;
	mul.wide.s32 	%rd23, %r54, 8;
	add.s64 	%rd24, %rd5, %rd23;
	ld.global.nc.f64 	%fd4, [%rd24];
	setp.leu.f64 	%p8, %fd4, 0d0000000000000000;
	mov.f64 	%fd65, 0d0000000000000000;
	@%p8 bra 	$L__BB3_7;
	ld.global.nc.f64 	%fd29, [%rd67+-8];
	mul.wide.s32 	%rd25, %r54, 8;
	add.s64 	%rd26, %rd2, %rd25;
	ld.global.nc.f64 	%fd30, [%rd26];
	mul.f64 	%fd31, %fd29, %fd30;
	add.s64 	%rd27, %rd1, %rd25;
	ld.global.nc.f64 	%fd32, [%rd27];
	mul.f64 	%fd33, %fd31, %fd32;
	div.rn.f64 	%fd65, %fd33, %fd4;
$L__BB3_7:
	mul.wide.s32 	%rd28, %r54, 8;
	add.s64 	%rd29, %rd4, %rd28;
	st.global.f64 	[%rd29], %fd65;
	mul.wide.s32 	%rd30, %r53, 8;
	add.s64 	%rd31, %rd5, %rd30;
	ld.global.nc.f64 	%fd7, [%rd31];
	setp.leu.f64 	%p9, %fd7, 0d0000000000000000;
	mov.f64 	%fd66, 0d0000000000000000;
	@%p9 bra 	$L__BB3_9;
	ld.global.nc.f64 	%fd35, [%rd67];
	mul.wide.s32 	%rd32, %r53, 8;
	add.s64 	%rd33, %rd2, %rd32;
	ld.global.nc.f64 	%fd36, [%rd33];
	mul.f64 	%fd37, %fd35, %fd36;
	add.s64 	%rd34, %rd1, %rd32;
	ld.global.nc.f64 	%fd38, [%rd34];
	mul.f64 	%fd39, %fd37, %fd38;
	div.rn.f64 	%fd66, %fd39, %fd7;
$L__BB3_9:
	mul.wide.s32 	%rd35, %r53, 8;
	add.s64 	%rd36, %rd4, %rd35;
	st.global.f64 	[%rd36], %fd66;
	mul.wide.s32 	%rd37, %r52, 8;
	add.s64 	%rd38, %rd5, %rd37;
	ld.global.nc.f64 	%fd10, [%rd38];
	setp.leu.f64 	%p10, %fd10, 0d0000000000000000;
	mov.f64 	%fd67, 0d0000000000000000;
	@%p10 bra 	$L__BB3_11;
	ld.global.nc.f64 	%fd41, [%rd67+8];
	mul.wide.s32 	%rd39, %r52, 8;
	add.s64 	%rd40, %rd2, %rd39;
	ld.global.nc.f64 	%fd42, [%rd40];
	mul.f64 	%fd43, %fd41, %fd42;
	add.s64 	%rd41, %rd1, %rd39;
	ld.global.nc.f64 	%fd44, [%rd41];
	mul.f64 	%fd45, %fd43, %fd44;
	div.rn.f64 	%fd67, %fd45, %fd10;
$L__BB3_11:
	and.b32  	%r57, %r31, 2147483644;
	mul.wide.s32 	%rd42, %r52, 8;
	add.s64 	%rd43, %rd4, %rd42;
	st.global.f64 	[%rd43], %fd67;
	add.s32 	%r55, %r55, 4;
	add.s64 	%rd67, %rd67, 32;
	mul.lo.s32 	%r46, %r32, %r29;
	shl.b32 	%r47, %r46, 2;
	add.s32 	%r54, %r54, %r47;
	add.s32 	%r53, %r53, %r47;
	add.s32 	%r52, %r52, %r47;
	add.s32 	%r51, %r51, %r47;
	setp.ne.s32 	%p11, %r55, 0;
	@%p11 bra 	$L__BB3_3;
$L__BB3_12:
	and.b32  	%r22, %r31, 3;
	setp.eq.s32 	%p12, %r22, 0;
	@%p12 bra 	$L__BB3_23;
	setp.eq.s32 	%p13, %r22, 1;
	@%p13 bra 	$L__BB3_19;
	mul.wide.u32 	%rd44, %r57, 8;
	add.s64 	%rd9, %rd3, %rd44;
	mad.lo.s32 	%r23, %r57, %r32, %r38;
	mad.lo.s32 	%r24, %r23, %r29, %r1;
	mul.wide.s32 	%rd45, %r24, 8;
	add.s64 	%rd46, %rd5, %rd45;
	ld.global.nc.f64 	%fd13, [%rd46];
	setp.leu.f64 	%p14, %fd13, 0d0000000000000000;
	mov.f64 	%fd68, 0d0000000000000000;
	@%p14 bra 	$L__BB3_16;
	ld.global.nc.f64 	%fd47, [%rd9];
	add.s64 	%rd48, %rd2, %rd45;
	ld.global.nc.f64 	%fd48, [%rd48];
	mul.f64 	%fd49, %fd47, %fd48;
	add.s64 	%rd49, %rd1, %rd45;
	ld.global.nc.f64 	%fd50, [%rd49];
	mul.f64 	%fd51, %fd49, %fd50;
	div.rn.f64 	%fd68, %fd51, %fd13;
$L__BB3_16:
	add.s64 	%rd51, %rd4, %rd45;
	st.global.f64 	[%rd51], %fd68;
	add.s32 	%r48, %r23, %r32;
	mad.lo.s32 	%r25, %r48, %r29, %r1;
	mul.wide.s32 	%rd52, %r25, 8;
	add.s64 	%rd53, %rd5, %rd52;
	ld.global.nc.f64 	%fd16, [%rd53];
	setp.leu.f64 	%p15, %fd16, 0d0000000000000000;
	mov.f64 	%fd69, 0d0000000000000000;
	@%p15 bra 	$L__BB3_18;
	ld.global.nc.f64 	%fd53, [%rd9+8];
	add.s64 	%rd55, %rd2, %rd52;
	ld.global.nc.f64 	%fd54, [%rd55];
	mul.f64 	%fd55, %fd53, %fd54;
	add.s64 	%rd56, %rd1, %rd52;
	ld.global.nc.f64 	%fd56, [%rd56];
	mul.f64 	%fd57, %fd55, %fd56;
	div.rn.f64 	%fd69, %fd57, %fd16;
$L__BB3_18:
	add.s64 	%rd58, %rd4, %rd52;
	st.global.f64 	[%rd58], %fd69;
	add.s32 	%r57, %r57, 2;
$L__BB3_19:
	and.b32  	%r49, %r31, 1;
	setp.eq.b32 	%p16, %r49, 1;
	not.pred 	%p17, %p16;
	@%p17 bra 	$L__BB3_23;
	mul.wide.u32 	%rd59, %r57, 8;
	add.s64 	%rd10, %rd3, %rd59;
	mad.lo.s32 	%r50, %r57, %r32, %r38;
	mad.lo.s32 	%r28, %r50, %r29, %r1;
	mul.wide.s32 	%rd60, %r28, 8;
	add.s64 	%rd61, %rd5, %rd60;
	ld.global.nc.f64 	%fd19, [%rd61];
	setp.leu.f64 	%p18, %fd19, 0d0000000000000000;
	mov.f64 	%fd70, 0d0000000000000000;
	@%p18 bra 	$L__BB3_22;
	ld.global.nc.f64 	%fd59, [%rd10];
	add.s64 	%rd63, %rd2, %rd60;
	ld.global.nc.f64 	%fd60, [%rd63];
	mul.f64 	%fd61, %fd59, %fd60;
	add.s64 	%rd64, %rd1, %rd60;
	ld.global.nc.f64 	%fd62, [%rd64];
	mul.f64 	%fd63, %fd61, %fd62;
	div.rn.f64 	%fd70, %fd63, %fd19;
$L__BB3_22:
	add.s64 	%rd66, %rd4, %rd60;
	st.global.f64 	[%rd66], %fd70;
$L__BB3_23:
	ret;

}
	// .globl	_Z8cc_loop3PKdPdS0_S0_S0_iii
.visible .entry _Z8cc_loop3PKdPdS0_S0_S0_iii(
	.param .u64 .ptr .align 1 _Z8cc_loop3PKdPdS0_S0_S0_iii_param_0,
	.param .u64 .ptr .align 1 _Z8cc_loop3PKdPdS0_S0_S0_iii_param_1,
	.param .u64 .ptr .align 1 _Z8cc_loop3PKdPdS0_S0_S0_iii_param_2,
	.param .u64 .ptr .align 1 _Z8cc_loop3PKdPdS0_S0_S0_iii_param_3,
	.param .u64 .ptr .align 1 _Z8cc_loop3PKdPdS0_S0_S0_iii_param_4,
	.param .u32 _Z8cc_loop3PKdPdS0_S0_S0_iii_param_5,
	.param .u32 _Z8cc_loop3PKdPdS0_S0_S0_iii_param_6,
	.param .u32 _Z8cc_loop3PKdPdS0_S0_S0_iii_param_7
)
{
	.reg .pred 	%p<19>;
	.reg .b32 	%r<89>;
	.reg .b64 	%rd<68>;
	.reg .b64 	%fd<110>;

	ld.param.u64 	%rd9, [_Z8cc_loop3PKdPdS0_S0_S0_iii_param_0];
	ld.param.u64 	%rd10, [_Z8cc_loop3PKdPdS0_S0_S0_iii_param_2];
	ld.param.u64 	%rd7, [_Z8cc_loop3PKdPdS0_S0_S0_iii_param_3];
	ld.param.u64 	%rd8, [_Z8cc_loop3PKdPdS0_S0_S0_iii_param_4];
	ld.param.u32 	%r48, [_Z8cc_loop3PKdPdS0_S0_S0_iii_param_5];
	ld.param.u32 	%r50, [_Z8cc_loop3PKdPdS0_S0_S0_iii_param_6];
	ld.param.u32 	%r49, [_Z8cc_loop3PKdPdS0_S0_S0_iii_param_7];
	cvta.to.global.u64 	%rd1, %rd9;
	cvta.to.global.u64 	%rd2, %rd10;
	mov.u32 	%r52, %tid.x;
	mov.u32 	%r53, %ctaid.x;
	mov.u32 	%r54, %ntid.x;
	mad.lo.s32 	%r1, %r53, %r54, %r52;
	mov.u32 	%r55, %tid.y;
	mov.u32 	%r56, %ctaid.y;
	mov.u32 	%r57, %ntid.y;
	mad.lo.s32 	%r58, %r56, %r57, %r55;
	add.s32 	%r59, %r48, -1;
	setp.ge.s32 	%p1, %r1, %r59;
	add.s32 	%r60, %r50, -1;
	setp.ge.s32 	%p2, %r58, %r60;
	or.pred  	%p3, %p1, %p2;
	setp.lt.s32 	%p4, %r1, 1;
	or.pred  	%p5, %p4, %p3;
	setp.eq.s32 	%p6, %r58, 0;
	or.pred  	%p7, %p5, %p6;
	@%p7 bra 	$L__BB4_23;
	cvta.to.global.u64 	%rd11, %rd7;
	cvta.to.global.u64 	%rd12, %rd8;
	mul.lo.s32 	%r61, %r48, %r58;
	add.s32 	%r3, %r61, %r1;
	mul.wide.s32 	%rd13, %r3, 8;
	add.s64 	%rd14, %rd11, %rd13;
	ld.global.nc.f64 	%fd27, [%rd14];
	add.s64 	%rd15, %rd12, %rd13;
	ld.global.nc.f64 	%fd28, [%rd15];
	sub.s32 	%r62, %r61, %r48;
	add.s32 	%r63, %r62, %r1;
	add.s32 	%r4, %r63, -1;
	mul.wide.s32 	%rd16, %r4, 8;
	add.s64 	%rd17, %rd11, %rd16;
	ld.global.nc.f64 	%fd29, [%rd17];
	add.s64 	%rd18, %rd12, %rd16;
	ld.global.nc.f64 	%fd30, [%rd18];
	sub.f64 	%fd31, %fd27, %fd29;
	sub.f64 	%fd32, %fd28, %fd30;
	mul.f64 	%fd33, %fd32, %fd32;
	fma.rn.f64 	%fd1, %fd31, %fd31, %fd33;
	ld.global.nc.f64 	%fd34, [%rd17+8];
	ld.global.nc.f64 	%fd35, [%rd18+8];
	sub.f64 	%fd36, %fd27, %fd34;
	sub.f64 	%fd37, %fd28, %fd35;
	mul.f64 	%fd38, %fd37, %fd37;
	fma.rn.f64 	%fd2, %fd36, %fd36, %fd38;
	ld.global.nc.f64 	%fd39, [%rd17+16];
	ld.global.nc.f64 	%fd40, [%rd18+16];
	sub.f64 	%fd41, %fd27, %fd39;
	sub.f64 	%fd42, %fd28, %fd40;
	mul.f64 	%fd43, %fd42, %fd42;
	fma.rn.f64 	%fd3, %fd41, %fd41, %fd43;
	add.s64 	%rd19, %rd14, -8;
	ld.global.nc.f64 	%fd44, [%rd14+-8];
	add.s64 	%rd20, %rd15, -8;
	ld.global.nc.f64 	%fd45, [%rd15+-8];
	sub.f64 	%fd46, %fd27, %fd44;
	sub.f64 	%fd47, %fd28, %fd45;
	mul.f64 	%fd48, %fd47, %fd47;
	fma.rn.f64 	%fd4, %fd46, %fd46, %fd48;
	sub.f64 	%fd49, %fd27, %fd27;
	sub.f64 	%fd50, %fd28, %fd28;
	mul.f64 	%fd51, %fd50, %fd50;
	fma.rn.f64 	%fd5, %fd49, %fd49, %fd51;
	ld.global.nc.f64 	%fd52, [%rd14+8];
	ld.global.nc.f64 	%fd53, [%rd15+8];
	sub.f64 	%fd54, %fd27, %fd52;
	sub.f64 	%fd55, %fd28, %fd53;
	mul.f64 	%fd56, %fd55, %fd55;
	fma.rn.f64 	%fd6, %fd54, %fd54, %fd56;
	mul.wide.s32 	%rd21, %r48, 8;
	add.s64 	%rd22, %rd19, %rd21;
	ld.global.nc.f64 	%fd57, [%rd22];
	add.s64 	%rd23, %rd20, %rd21;
	ld.global.nc.f64 	%fd58, [%rd23];
	sub.f64 	%fd59, %fd27, %fd57;
	sub.f64 	%fd60, %fd28, %fd58;
	mul.f64 	%fd61, %fd60, %fd60;
	fma.rn.f64 	%fd7, %fd59, %fd59, %fd61;
	ld.global.nc.f64 	%fd62, [%rd22+8];
	ld.global.nc.f64 	%fd63, [%rd23+8];
	sub.f64 	%fd64, %fd27, %fd62;
	sub.f64 	%fd65, %fd28, %fd63;
	mul.f64 	%fd66, %fd65, %fd65;
	fma.rn.f64 	%fd8, %fd64, %fd64, %fd66;
	ld.global.nc.f64 	%fd67, [%rd22+16];
	ld.global.nc.f64 	%fd68, [%rd23+16];
	sub.f64 	%fd69, %fd27, %fd67;
	sub.f64 	%fd70, %fd28, %fd68;
	mul.f64 	%fd71, %fd70, %fd70;
	fma.rn.f64 	%fd9, %fd69, %fd69, %fd71;
	setp.lt.s32 	%p8, %r49, 1;
	@%p8 bra 	$L__BB4_23;
	mul.lo.s32 	%r72, %r3, %r49;
	mul.lo.s32 	%r73, %r4, %r49;
	sub.s32 	%r77, %r72, %r49;
	shl.b32 	%r64, %r48, 1;
	add.s32 	%r65, %r4, %r64;
	mul.lo.s32 	%r78, %r65, %r49;
	mad.lo.s32 	%r66, %r48, %r58, %r48;
	add.s32 	%r67, %r1, %r66;
	mul.lo.s32 	%r80, %r49, %r67;
	add.s32 	%r79, %r80, %r49;
	mul.wide.u32 	%rd3, %r49, 8;
	mul.wide.u32 	%rd24, %r49, 16;
	add.s64 	%rd4, %rd2, %rd24;
	neg.s32 	%r76, %r49;
	add.s32 	%r68, %r58, -1;
	mad.lo.s32 	%r69, %r48, %r68, %r1;
	mul.lo.s32 	%r75, %r49, %r69;
	add.s32 	%r74, %r75, %r49;
$L__BB4_3:
	mul.wide.s32 	%rd5, %r72, 8;
	add.s64 	%rd25, %rd2, %rd5;
	ld.global.nc.f64 	%fd72, [%rd25];
	setp.leu.f64 	%p9, %fd72, 0d0000000000000000;
	@%p9 bra 	$L__BB4_21;
	mul.wide.s32 	%rd29, %r73, 8;
	add.s64 	%rd30, %rd2, %rd29;
	ld.global.nc.f64 	%fd74, [%rd30];
	setp.leu.f64 	%p10, %fd74, 0d0000000000000000;
	mov.b32 	%r82, 0;
	mov.f64 	%fd103, 0d0000000000000000;
	@%p10 bra 	$L__BB4_6;
	mul.wide.s32 	%rd31, %r73, 8;
	add.s64 	%rd32, %rd1, %rd31;
	ld.global.nc.f64 	%fd75, [%rd32];
	div.rn.f64 	%fd76, %fd75, %fd1;
	add.f64 	%fd103, %fd76, 0d0000000000000000;
	mov.b32 	%r82, 1;
$L__BB4_6:
	add.s64 	%rd33, %rd2, %rd3;
	mul.wide.s32 	%rd34, %r73, 8;
	add.s64 	%rd35, %rd33, %rd34;
	ld.global.nc.f64 	%fd77, [%rd35];
	setp.leu.f64 	%p11, %fd77, 0d0000000000000000;
	@%p11 bra 	$L__BB4_8;
	mul.wide.s32 	%rd36, %r75, 8;
	add.s64 	%rd37, %rd1, %rd36;
	ld.global.nc.f64 	%fd78, [%rd37];
	div.rn.f64 	%fd79, %fd78, %fd2;
	add.f64 	%fd103, %fd103, %fd79;
	add.s32 	%r82, %r82, 1;
$L__BB4_8:
	mul.wide.s32 	%rd38, %r73, 8;
	add.s64 	%rd39, %rd4, %rd38;
	ld.global.nc.f64 	%fd80, [%rd39];
	setp.leu.f64 	%p12, %fd80, 0d0000000000000000;
	@%p12 bra 	$L__BB4_10;
	mul.wide.s32 	%rd40, %r74, 8;
	add.s64 	%rd41, %rd1, %rd40;
	ld.global.nc.f64 	%fd81, [%rd41];
	div.rn.f64 	%fd82, %fd81, %fd3;
	add.f64 	%fd103, %fd103, %fd82;
	add.s32 	%r82, %r82, 1;
$L__BB4_10:
	mul.wide.s32 	%rd42, %r77, 8;
	add.s64 	%rd43, %rd2, %rd42;
	ld.global.nc.f64 	%fd83, [%rd43];
	setp.leu.f64 	%p13, %fd83, 0d0000000000000000;
	@%p13 bra 	$L__BB4_12;
	mul.wide.s32 	%rd44, %r77, 8;
	add.s64 	%rd45, %rd1, %rd44;
	ld.global.nc.f64 	%fd84, [%rd45];
	div.rn.f64 	%fd85, %fd84, %fd4;
	add.f64 	%fd103, %fd103, %fd85;
	add.s32 	%r82, %r82, 1;
$L__BB4_12:
	add.s64 	%rd46, %rd1, %rd5;
	ld.global.nc.f64 	%fd86, [%rd46];
	div.rn.f64 	%fd87, %fd86, %fd5;
	add.f64 	%fd107, %fd103, %fd87;
	add.s32 	%r86, %r82, 1;
	add.s64 	%rd47, %rd2, %rd3;
	add.s64 	%rd48, %rd47, %rd5;
	ld.global.nc.f64 	%fd88, [%rd48];
	setp.leu.f64 	%p14, %fd88, 0d0000000000000000;
	@%p14 bra 	$L__BB4_14;
	add.s64 	%rd49, %rd3, %rd5;
	add.s64 	%rd50, %rd1, %rd49;
	ld.global.nc.f64 	%fd89, [%rd50];
	div.rn.f64 	%fd90, %fd89, %fd6;
	add.f64 	%fd107, %fd107, %fd90;
	add.s32 	%r86, %r82, 2;
$L__BB4_14:
	mul.wide.s32 	%rd51, %r78, 8;
	add.s64 	%rd52, %rd2, %rd51;
	ld.global.nc.f64 	%fd91, [%rd52];
	setp.leu.f64 	%p15, %fd91, 0d0000000000000000;
	@%p15 bra 	$L__BB4_16;
	mul.wide.s32 	%rd53, %r78, 8;
	add.s64 	%rd54, %rd1, %rd53;
	ld.global.nc.f64 	%fd92, [%rd54];
	div.rn.f64 	%fd93, %fd92, %fd7;
	add.f64 	%fd107, %fd107, %fd93;
	add.s32 	%r86, %r86, 1;
$L__BB4_16:
	add.s64 	%rd55, %rd2, %rd3;
	mul.wide.s32 	%rd56, %r78, 8;
	add.s64 	%rd57, %rd55, %rd56;
	ld.global.nc.f64 	%fd94, [%rd57];
	setp.leu.f64 	%p16, %fd94, 0d0000000000000000;
	@%p16 bra 	$L__BB4_18;
	mul.wide.s32 	%rd58, %r80, 8;
	add.s64 	%rd59, %rd1, %rd58;
	ld.global.nc.f64 	%fd95, [%rd59];
	div.rn.f64 	%fd96, %fd95, %fd8;
	add.f64 	%fd107, %fd107, %fd96;
	add.s32 	%r86, %r86, 1;
$L__BB4_18:
	mul.wide.s32 	%rd60, %r78, 8;
	add.s64 	%rd61, %rd4, %rd60;
	ld.global.nc.f64 	%fd97, [%rd61];
	setp.leu.f64 	%p17, %fd97, 0d0000000000000000;
	@%p17 bra 	$L__BB4_20;
	mul.wide.s32 	%rd62, %r79, 8;
	add.s64 	%rd63, %rd1, %rd62;
	ld.global.nc.f64 	%fd98, [%rd63];
	div.rn.f64 	%fd99, %fd98, %fd9;
	add.f64 	%fd107, %fd107, %fd99;
	add.s32 	%r86, %r86, 1;
$L__BB4_20:
	ld.param.u64 	%rd67, [_Z8cc_loop3PKdPdS0_S0_S0_iii_param_1];
	cvt.rn.f64.u32 	%fd100, %r86;
	div.rn.f64 	%fd101, %fd107, %fd100;
	cvta.to.global.u64 	%rd64, %rd67;
	add.s64 	%rd65, %rd64, %rd5;
	st.global.f64 	[%rd65], %fd101;
	bra.uni 	$L__BB4_22;
$L__BB4_21:
	ld.param.u64 	%rd66, [_Z8cc_loop3PKdPdS0_S0_S0_iii_param_1];
	cvta.to.global.u64 	%rd26, %rd66;
	add.s64 	%rd27, %rd26, %rd5;
	mov.b64 	%rd28, 0;
	st.global.u64 	[%rd27], %rd28;
$L__BB4_22:
	add.s32 	%r80, %r80, 1;
	add.s32 	%r79, %r79, 1;
	add.s32 	%r78, %r78, 1;
	add.s32 	%r77, %r77, 1;
	add.s32 	%r76, %r76, 1;
	setp.ne.s32 	%p18, %r76, 0;
	add.s32 	%r75, %r75, 1;
	add.s32 	%r74, %r74, 1;
	add.s32 	%r73, %r73, 1;
	add.s32 	%r72, %r72, 1;
	@%p18 bra 	$L__BB4_3;
$L__BB4_23:
	ret;

}
	// .globl	_Z8mc_loop3PKdPdS0_S0_S0_iii
.visible .entry _Z8mc_loop3PKdPdS0_S0_S0_iii(
	.param .u64 .ptr .align 1 _Z8mc_loop3PKdPdS0_S0_S0_iii_param_0,
	.param .u64 .ptr .align 1 _Z8mc_loop3PKdPdS0_S0_S0_iii_param_1,
	.param .u64 .ptr .align 1 _Z8mc_loop3PKdPdS0_S0_S0_iii_param_2,
	.param .u64 .ptr .align 1 _Z8mc_loop3PKdPdS0_S0_S0_iii_param_3,
	.param .u64 .ptr .align 1 _Z8mc_loop3PKdPdS0_S0_S0_iii_param_4,
	.param .u32 _Z8mc_loop3PKdPdS0_S0_S0_iii_param_5,
	.param .u32 _Z8mc_loop3PKdPdS0_S0_S0_iii_param_6,
	.param .u32 _Z8mc_loop3PKdPdS0_S0_S0_iii_param_7
)
{
	.reg .pred 	%p<19>;
	.reg .b32 	%r<64>;
	.reg .b64 	%rd<50>;
	.reg .b64 	%fd<110>;

	ld.param.u64 	%rd22, [_Z8mc_loop3PKdPdS0_S0_S0_iii_param_1];
	ld.param.u64 	%rd23, [_Z8mc_loop3PKdPdS0_S0_S0_iii_param_2];
	ld.param.u64 	%rd20, [_Z8mc_loop3PKdPdS0_S0_S0_iii_param_3];
	ld.param.u64 	%rd21, [_Z8mc_loop3PKdPdS0_S0_S0_iii_param_4];
	ld.param.u32 	%r28, [_Z8mc_loop3PKdPdS0_S0_S0_iii_param_5];
	ld.param.u32 	%r31, [_Z8mc_loop3PKdPdS0_S0_S0_iii_param_6];
	ld.param.u32 	%r30, [_Z8mc_loop3PKdPdS0_S0_S0_iii_param_7];
	cvta.to.global.u64 	%rd1, %rd22;
	cvta.to.global.u64 	%rd2, %rd23;
	mov.u32 	%r32, %tid.x;
	mov.u32 	%r33, %ctaid.x;
	mov.u32 	%r34, %ntid.x;
	mad.lo.s32 	%r1, %r33, %r34, %r32;
	mov.u32 	%r35, %tid.y;
	mov.u32 	%r36, %ctaid.y;
	mov.u32 	%r37, %ntid.y;
	mad.lo.s32 	%r38, %r36, %r37, %r35;
	add.s32 	%r39, %r28, -1;
	setp.ge.s32 	%p1, %r1, %r39;
	add.s32 	%r40, %r31, -1;
	setp.ge.s32 	%p2, %r38, %r40;
	or.pred  	%p3, %p1, %p2;
	setp.lt.s32 	%p4, %r1, 1;
	or.pred  	%p5, %p4, %p3;
	setp.eq.s32 	%p6, %r38, 0;
	or.pred  	%p7, %p5, %p6;
	@%p7 bra 	$L__BB5_23;
	setp.lt.s32 	%p8, %r30, 1;
	@%p8 bra 	$L__BB5_23;
	ld.param.u32 	%r51, [_Z8mc_loop3PKdPdS0_S0_S0_iii_param_5];
	cvta.to.global.u64 	%rd24, %rd21;
	cvta.to.global.u64 	%rd25, %rd20;
	mul.lo.s32 	%r41, %r51, %r38;
	add.s32 	%r53, %r41, %r1;
	mul.wide.s32 	%rd26, %r53, 8;
	add.s64 	%rd3, %rd25, %rd26;
	add.s64 	%rd4, %rd24, %rd26;
	sub.s32 	%r42, %r41, %r51;
	cvt.s64.s32 	%rd27, %r42;
	cvt.u64.u32 	%rd28, %r1;
	add.s64 	%rd29, %rd28, %rd27;
	shl.b64 	%rd30, %rd29, 3;
	add.s64 	%rd5, %rd25, %rd30;
	add.s64 	%rd6, %rd24, %rd30;
	add.s32 	%r43, %r1, %r42;
	mul.wide.s32 	%rd31, %r43, 8;
	add.s64 	%rd7, %rd25, %rd31;
	add.s64 	%rd8, %rd24, %rd31;
	cvt.s64.s32 	%rd32, %r41;
	add.s64 	%rd33, %rd28, %rd32;
	shl.b64 	%rd34, %rd33, 3;
	add.s64 	%rd9, %rd25, %rd34;
	add.s64 	%rd10, %rd24, %rd34;
	shl.b32 	%r44, %r51, 1;
	add.s32 	%r45, %r42, %r44;
	cvt.s64.s32 	%rd35, %r45;
	add.s64 	%rd36, %rd28, %rd35;
	shl.b64 	%rd37, %rd36, 3;
	add.s64 	%rd11, %rd25, %rd37;
	add.s64 	%rd12, %rd24, %rd37;
	mul.wide.s32 	%rd13, %r51, 8;
	neg.s32 	%r55, %r30;
	add.s32 	%r46, %r38, -1;
	mad.lo.s32 	%r54, %r51, %r46, %r1;
$L__BB5_3:
	mul.wide.s32 	%rd38, %r53, 8;
	add.s64 	%rd14, %rd2, %rd38;
	ld.global.nc.f64 	%fd20, [%rd14];
	setp.leu.f64 	%p9, %fd20, 0d0000000000000000;
	@%p9 bra 	$L__BB5_21;
	ld.param.u64 	%rd49, [_Z8mc_loop3PKdPdS0_S0_S0_iii_param_0];
	ld.global.nc.f64 	%fd1, [%rd3];
	ld.global.nc.f64 	%fd2, [%rd4];
	cvta.to.global.u64 	%rd42, %rd49;
	mul.wide.s32 	%rd43, %r53, 8;
	add.s64 	%rd15, %rd42, %rd43;
	add.s32 	%r48, %r54, -1;
	mul.wide.s32 	%rd44, %r48, 8;
	add.s64 	%rd16, %rd2, %rd44;
	ld.global.nc.f64 	%fd22, [%rd16];
	setp.leu.f64 	%p10, %fd22, 0d0000000000000000;
	mov.b32 	%r57, 0;
	mov.f64 	%fd103, 0d0000000000000000;
	@%p10 bra 	$L__BB5_6;
	ld.global.nc.f64 	%fd23, [%rd5+-8];
	ld.global.nc.f64 	%fd24, [%rd6+-8];
	sub.f64 	%fd25, %fd1, %fd23;
	sub.f64 	%fd26, %fd2, %fd24;
	mul.f64 	%fd27, %fd26, %fd26;
	fma.rn.f64 	%fd28, %fd25, %fd25, %fd27;
	ld.global.nc.f64 	%fd29, [%rd15];
	div.rn.f64 	%fd30, %fd29, %fd28;
	add.f64 	%fd103, %fd30, 0d0000000000000000;
	mov.b32 	%r57, 1;
$L__BB5_6:
	ld.global.nc.f64 	%fd31, [%rd16+8];
	setp.leu.f64 	%p11, %fd31, 0d0000000000000000;
	@%p11 bra 	$L__BB5_8;
	ld.global.nc.f64 	%fd32, [%rd7];
	ld.global.nc.f64 	%fd33, [%rd8];
	sub.f64 	%fd34, %fd1, %fd32;
	sub.f64 	%fd35, %fd2, %fd33;
	mul.f64 	%fd36, %fd35, %fd35;
	fma.rn.f64 	%fd37, %fd34, %fd34, %fd36;
	ld.global.nc.f64 	%fd38, [%rd15];
	div.rn.f64 	%fd39, %fd38, %fd37;
	add.f64 	%fd103, %fd103, %fd39;
	add.s32 	%r57, %r57, 1;
$L__BB5_8:
	ld.global.nc.f64 	%fd40, [%rd16+16];
	setp.leu.f64 	%p12, %fd40, 0d0000000000000000;
	@%p12 bra 	$L__BB5_10;
	ld.global.nc.f64 	%fd41, [%rd5+8];
	ld.global.nc.f64 	%fd42, [%rd6+8];
	sub.f64 	%fd43, %fd1, %fd41;
	sub.f64 	%fd44, %fd2, %fd42;
	mul.f64 	%fd45, %fd44, %fd44;
	fma.rn.f64 	%fd46, %fd43, %fd43, %fd45;
	ld.global.nc.f64 	%fd47, [%rd15];
	div.rn.f64 	%fd48, %fd47, %fd46;
	add.f64 	%fd103, %fd103, %fd48;
	add.s32 	%r57, %r57, 1;
$L__BB5_10:
	add.s64 	%rd17, %rd14, -8;
	ld.global.nc.f64 	%fd49, [%rd14+-8];
	setp.leu.f64 	%p13, %fd49, 0d0000000000000000;
	@%p13 bra 	$L__BB5_12;
	ld.global.nc.f64 	%fd50, [%rd9+-8];
	ld.global.nc.f64 	%fd51, [%rd10+-8];
	sub.f64 	%fd52, %fd1, %fd50;
	sub.f64 	%fd53, %fd2, %fd51;
	mul.f64 	%fd54, %fd53, %fd53;
	fma.rn.f64 	%fd55, %fd52, %fd52, %fd54;
	ld.global.nc.f64 	%fd56, [%rd15];
	div.rn.f64 	%fd57, %fd56, %fd55;
	add.f64 	%fd103, %fd103, %fd57;
	add.s32 	%r57, %r57, 1;
$L__BB5_12:
	sub.f64 	%fd58, %fd1, %fd1;
	sub.f64 	%fd59, %fd2, %fd2;
	mul.f64 	%fd60, %fd59, %fd59;
	fma.rn.f64 	%fd61, %fd58, %fd58, %fd60;
	ld.global.nc.f64 	%fd62, [%rd15];
	div.rn.f64 	%fd63, %fd62, %fd61;
	add.f64 	%fd107, %fd103, %fd63;
	add.s32 	%r61, %r57, 1;
	ld.global.nc.f64 	%fd64, [%rd14+8];
	setp.leu.f64 	%p14, %fd64, 0d0000000000000000;
	@%p14 bra 	$L__BB5_14;
	ld.global.nc.f64 	%fd65, [%rd9+8];
	ld.global.nc.f64 	%fd66, [%rd10+8];
	sub.f64 	%fd67, %fd1, %fd65;
	sub.f64 	%fd68, %fd2, %fd66;
	mul.f64 	%fd69, %fd68, %fd68;
	fma.rn.f64 	%fd70, %fd67, %fd67, %fd69;
	ld.global.nc.f64 	%fd71, [%rd15];
	div.rn.f64 	%fd72, %fd71, %fd70;
	add.f64 	%fd107, %fd107, %fd72;
	add.s32 	%r61, %r61, 1;
$L__BB5_14:
	add.s64 	%rd18, %rd17, %rd13;
	ld.global.nc.f64 	%fd73, [%rd18];
	setp.leu.f64 	%p15, %fd73, 0d0000000000000000;
	@%p15 bra 	$L__BB5_16;
	ld.global.nc.f64 	%fd74, [%rd11+-8];
	ld.global.nc.f64 	%fd75, [%rd12+-8];
	sub.f64 	%fd76, %fd1, %fd74;
	sub.f64 	%fd77, %fd2, %fd75;
	mul.f64 	%fd78, %fd77, %fd77;
	fma.rn.f64 	%fd79, %fd76, %fd76, %fd78;
	ld.global.nc.f64 	%fd80, [%rd15];
	div.rn.f64 	%fd81, %fd80, %fd79;
	add.f64 	%fd107, %fd107, %fd81;
	add.s32 	%r61, %r61, 1;
$L__BB5_16:
	ld.global.nc.f64 	%fd82, [%rd18+8];
	setp.leu.f64 	%p16, %fd82, 0d0000000000000000;
	@%p16 bra 	$L__BB5_18;
	add.s64 	%rd45, %rd3, %rd13;
	ld.global.nc.f64 	%fd83, [%rd45];
	add.s64 	%rd46, %rd4, %rd13;
	ld.global.nc.f64 	%fd84, [%rd46];
	sub.f64 	%fd85, %fd1, %fd83;
	sub.f64 	%fd86, %fd2, %fd84;
	mul.f64 	%fd87, %fd86, %fd86;
	fma.rn.f64 	%fd88, %fd85, %fd85, %fd87;
	ld.global.nc.f64 	%fd89, [%rd15];
	div.rn.f64 	%fd90, %fd89, %fd88;
	add.f64 	%fd107, %fd107, %fd90;
	add.s32 	%r61, %r61, 1;
$L__BB5_18:
	ld.global.nc.f64 	%fd91, [%rd18+16];
	setp.leu.f64 	%p17, %fd91, 0d0000000000000000;
	@%p17 bra 	$L__BB5_20;
	ld.global.nc.f64 	%fd92, [%rd11+8];
	ld.global.nc.f64 	%fd93, [%rd12+8];
	sub.f64 	%fd94, %fd1, %fd92;
	sub.f64 	%fd95, %fd2, %fd93;
	mul.f64 	%fd96, %fd95, %fd95;
	fma.rn.f64 	%fd97, %fd94, %fd94, %fd96;
	ld.global.nc.f64 	%fd98, [%rd15];
	div.rn.f64 	%fd99, %fd98, %fd97;
	add.f64 	%fd107, %fd107, %fd99;
	add.s32 	%r61, %r61, 1;
$L__BB5_20:
	cvt.rn.f64.u32 	%fd100, %r61;
	div.rn.f64 	%fd101, %fd107, %fd100;
	mul.wide.s32 	%rd47, %r53, 8;
	add.s64 	%rd48, %rd1, %rd47;
	st.global.f64 	[%rd48], %fd101;
	bra.uni 	$L__BB5_22;
$L__BB5_21:
	add.s64 	%rd40, %rd1, %rd38;
	mov.b64 	%rd41, 0;
	st.global.u64 	[%rd40], %rd41;
$L__BB5_22:
	ld.param.u32 	%r52, [_Z8mc_loop3PKdPdS0_S0_S0_iii_param_5];
	add.s32 	%r55, %r55, 1;
	setp.ne.s32 	%p18, %r55, 0;
	mul.lo.s32 	%r50, %r31, %r52;
	add.s32 	%r54, %r54, %r50;
	add.s32 	%r53, %r53, %r50;
	@%p18 bra 	$L__BB5_3;
$L__BB5_23:
	ret;

}


// ===== COMPILED SASS (sm_100) =====

	.target	sm_100

	.elftype	@"ET_EXEC"


//--------------------- .note.nv.tkinfo           --------------------------
	.section	.note.nv.tkinfo,"",@"SHT_NOTE"
	.sectionflags	@"SHF_NOTE_NV_TKINFO"
	.tkinfo
        /*0018*/ 	.word	0x00000002
        /*0030*/ 	.string	""
        /*0030*/ 	.string	"ptxas"
        /*0030*/ 	.string	"Cuda compilation tools, release 13.0, V13.0.88"
        /*0030*/ 	.string	"Build cuda_13.0.r13.0/compiler.36424714_0"
        /*0030*/ 	.string	"-arch sm_100 -m 64 "



//--------------------- .note.nv.cuinfo           --------------------------
	.section	.note.nv.cuinfo,"",@"SHT_NOTE"
	.sectionflags	@"SHF_NOTE_NV_CUINFO"
        /*0018*/ 	.short	0x0002
        /*001a*/ 	.short	0x0064
        /*001c*/ 	.short	0x0082
	.zero		2


//--------------------- .nv.info                  --------------------------
	.section	.nv.info,"",@"SHT_CUDA_INFO"
	.align	4


	//----- nvinfo : EIATTR_REGCOUNT
	.align		4
        /*0000*/ 	.byte	0x04, 0x2f
        /*0002*/ 	.short	(.L_1 - .L_0)
	.align		4
.L_0:
        /*0004*/ 	.word	index@(_Z8cc_loop1PKdS0_S0_Pdiii)
        /*0008*/ 	.word	0x0000001f


	//----- nvinfo : EIATTR_FRAME_SIZE
	.align		4
.L_1:
        /*000c*/ 	.byte	0x04, 0x11
        /*000e*/ 	.short	(.L_3 - .L_2)
	.align		4
.L_2:
        /*0010*/ 	.word	index@($__internal_5_$__cuda_sm20_div_rn_f64_full)
        /*0014*/ 	.word	0x00000000


	//----- nvinfo : EIATTR_FRAME_SIZE
	.align		4
.L_3:
        /*0018*/ 	.byte	0x04, 0x11
        /*001a*/ 	.short	(.L_5 - .L_4)
	.align		4
.L_4:
        /*001c*/ 	.word	index@(_Z8cc_loop1PKdS0_S0_Pdiii)
        /*0020*/ 	.word	0x00000000


	//----- nvinfo : EIATTR_REGCOUNT
	.align		4
.L_5:
        /*0024*/ 	.byte	0x04, 0x2f
        /*0026*/ 	.short	(.L_7 - .L_6)
	.align		4
.L_6:
        /*0028*/ 	.word	index@(_Z8mc_loop1PKdS0_S0_Pdiii)
        /*002c*/ 	.word	0x00000020


	//----- nvinfo : EIATTR_FRAME_SIZE
	.align		4
.L_7:
        /*0030*/ 	.byte	0x04, 0x11
        /*0032*/ 	.short	(.L_9 - .L_8)
	.align		4
.L_8:
        /*0034*/ 	.word	index@($__internal_4_$__cuda_sm20_div_rn_f64_full)
        /*0038*/ 	.word	0x00000000


	//----- nvinfo : EIATTR_FRAME_SIZE
	.align		4
.L_9:
        /*003c*/ 	.byte	0x04, 0x11
        /*003e*/ 	.short	(.L_11 - .L_10)
	.align		4
.L_10:
        /*0040*/ 	.word	index@(_Z8mc_loop1PKdS0_S0_Pdiii)
        /*0044*/ 	.word	0x00000000


	//----- nvinfo : EIATTR_REGCOUNT
	.align		4
.L_11:
        /*0048*/ 	.byte	0x04, 0x2f
        /*004a*/ 	.short	(.L_13 - .L_12)
	.align		4
.L_12:
        /*004c*/ 	.word	index@(_Z8cc_loop2PKdS0_S0_S0_Pdiii)
        /*0050*/ 	.word	0x00000028


	//----- nvinfo : EIATTR_FRAME_SIZE
	.align		4
.L_13:
        /*0054*/ 	.byte	0x04, 0x11
        /*0056*/ 	.short	(.L_15 - .L_14)
	.align		4
.L_14:
        /*0058*/ 	.word	index@($__internal_3_$__cuda_sm20_div_rn_f64_full)
        /*005c*/ 	.word	0x00000000


	//----- nvinfo : EIATTR_FRAME_SIZE
	.align		4
.L_15:
        /*0060*/ 	.byte	0x04, 0x11
        /*0062*/ 	.short	(.L_17 - .L_16)
	.align		4
.L_16:
        /*0064*/ 	.word	index@(_Z8cc_loop2PKdS0_S0_S0_Pdiii)
        /*0068*/ 	.word	0x00000000


	//----- nvinfo : EIATTR_REGCOUNT
	.align		4
.L_17:
        /*006c*/ 	.byte	0x04, 0x2f
        /*006e*/ 	.short	(.L_19 - .L_18)
	.align		4
.L_18:
        /*0070*/ 	.word	index@(_Z8mc_loop2PKdS0_S0_S0_Pdiii)
        /*0074*/ 	.word	0x00000028


	//----- nvinfo : EIATTR_FRAME_SIZE
	.align		4
.L_19:
        /*0078*/ 	.byte	0x04, 0x11
        /*007a*/ 	.short	(.L_21 - .L_20)
	.align		4
.L_20:
        /*007c*/ 	.word	index@($__internal_2_$__cuda_sm20_div_rn_f64_full)
        /*0080*/ 	.word	0x00000000


	//----- nvinfo : EIATTR_FRAME_SIZE
	.align		4
.L_21:
        /*0084*/ 	.byte	0x04, 0x11
        /*0086*/ 	.short	(.L_23 - .L_22)
	.align		4
.L_22:
        /*0088*/ 	.word	index@(_Z8mc_loop2PKdS0_S0_S0_Pdiii)
        /*008c*/ 	.word	0x00000000


	//----- nvinfo : EIATTR_REGCOUNT
	.align		4
.L_23:
        /*0090*/ 	.byte	0x04, 0x2f
        /*0092*/ 	.short	(.L_25 - .L_24)
	.align		4
.L_24:
        /*0094*/ 	.word	index@(_Z8cc_loop3PKdPdS0_S0_S0_iii)
        /*0098*/ 	.word	0x00000038


	//----- nvinfo : EIATTR_FRAME_SIZE
	.align		4
.L_25:
        /*009c*/ 	.byte	0x04, 0x11
        /*009e*/ 	.short	(.L_27 - .L_26)
	.align		4
.L_26:
        /*00a0*/ 	.word	index@($__internal_1_$__cuda_sm20_div_rn_f64_full)
        /*00a4*/ 	.word	0x00000000


	//----- nvinfo : EIATTR_FRAME_SIZE
	.align		4
.L_27:
        /*00a8*/ 	.byte	0x04, 0x11
        /*00aa*/ 	.short	(.L_29 - .L_28)
	.align		4
.L_28:
        /*00ac*/ 	.word	index@(_Z8cc_loop3PKdPdS0_S0_S0_iii)
        /*00b0*/ 	.word	0x00000000


	//----- nvinfo : EIATTR_REGCOUNT
	.align		4
.L_29:
        /*00b4*/ 	.byte	0x04, 0x2f
        /*00b6*/ 	.short	(.L_31 - .L_30)
	.align		4
.L_30:
        /*00b8*/ 	.word	index@(_Z8mc_loop3PKdPdS0_S0_S0_iii)
        /*00bc*/ 	.word	0x00000039


	//----- nvinfo : EIATTR_FRAME_SIZE
	.align		4
.L_31:
        /*00c0*/ 	.byte	0x04, 0x11
        /*00c2*/ 	.short	(.L_33 - .L_32)
	.align		4
.L_32:
        /*00c4*/ 	.word	index@($__internal_0_$__cuda_sm20_div_rn_f64_full)
        /*00c8*/ 	.word	0x00000000


	//----- nvinfo : EIATTR_FRAME_SIZE
	.align		4
.L_33:
        /*00cc*/ 	.byte	0x04, 0x11
        /*00ce*/ 	.short	(.L_35 - .L_34)
	.align		4
.L_34:
        /*00d0*/ 	.word	index@(_Z8mc_loop3PKdPdS0_S0_S0_iii)
        /*00d4*/ 	.word	0x00000000


	//----- nvinfo : EIATTR_MIN_STACK_SIZE
	.align		4
.L_35:
        /*00d8*/ 	.byte	0x04, 0x12
        /*00da*/ 	.short	(.L_37 - .L_36)
	.align		4
.L_36:
        /*00dc*/ 	.word	index@(_Z8mc_loop3PKdPdS0_S0_S0_iii)
        /*00e0*/ 	.word	0x00000000


	//----- nvinfo : EIATTR_MIN_STACK_SIZE
	.align		4
.L_37:
        /*00e4*/ 	.byte	0x04, 0x12
        /*00e6*/ 	.short	(.L_39 - .L_38)
	.align		4
.L_38:
        /*00e8*/ 	.word	index@(_Z8cc_loop3PKdPdS0_S0_S0_iii)
        /*00ec*/ 	.word	0x00000000


	//----- nvinfo : EIATTR_MIN_STACK_SIZE
	.align		4
.L_39:
        /*00f0*/ 	.byte	0x04, 0x12
        /*00f2*/ 	.short	(.L_41 - .L_40)
	.align		4
.L_40:
        /*00f4*/ 	.word	index@(_Z8mc_loop2PKdS0_S0_S0_Pdiii)
        /*00f8*/ 	.word	0x00000000


	//----- nvinfo : EIATTR_MIN_STACK_SIZE
	.align		4
.L_41:
        /*00fc*/ 	.byte	0x04, 0x12
        /*00fe*/ 	.short	(.L_43 - .L_42)
	.align		4
.L_42:
        /*0100*/ 	.word	index@(_Z8cc_loop2PKdS0_S0_S0_Pdiii)
        /*0104*/ 	.word	0x00000000


	//----- nvinfo : EIATTR_MIN_STACK_SIZE
	.align		4
.L_43:
        /*0108*/ 	.byte	0x04, 0x12
        /*010a*/ 	.short	(.L_45 - .L_44)
	.align		4
.L_44:
        /*010c*/ 	.word	index@(_Z8mc_loop1PKdS0_S0_Pdiii)
        /*0110*/ 	.word	0x00000000


	//----- nvinfo : EIATTR_MIN_STACK_SIZE
	.align		4
.L_45:
        /*0114*/ 	.byte	0x04, 0x12
        /*0116*/ 	.short	(.L_47 - .L_46)
	.align		4
.L_46:
        /*0118*/ 	.word	index@(_Z8cc_loop1PKdS0_S0_Pdiii)
        /*011c*/ 	.word	0x00000000
.L_47:


//--------------------- .nv.compat                --------------------------
	.section	.nv.compat,"",@"SHT_CUDA_COMPAT_INFO"
	.align	4
        /*0000*/ 	.byte	0x02, 0x09, 0x00, 0x00, 0x02, 0x02, 0x01, 0x00, 0x02, 0x05, 0x05, 0x00, 0x03, 0x07, 0x01, 0x01
        /*0010*/ 	.byte	0x02, 0x03, 0x00, 0x00, 0x02, 0x06, 0x01, 0x00, 0x04, 0x0b, 0x08, 0x00, 0x01, 0x00, 0x00, 0x00
        /*0020*/ 	.byte	0x00, 0x00, 0x00, 0x00


//--------------------- .nv.info._Z8mc_loop3PKdPdS0_S0_S0_iii --------------------------
	.section	.nv.info._Z8mc_loop3PKdPdS0_S0_S0_iii,"",@"SHT_CUDA_INFO"
	.sectionflags	@""
	.align	4


	//----- nvinfo : EIATTR_CUDA_API_VERSION
	.align		4
        /*0000*/ 	.byte	0x04, 0x37
        /*0002*/ 	.short	(.L_49 - .L_48)
.L_48:
        /*0004*/ 	.word	0x00000082


	//----- nvinfo : EIATTR_KPARAM_INFO
	.align		4
.L_49:
        /*0008*/ 	.byte	0x04, 0x17
        /*000a*/ 	.short	(.L_51 - .L_50)
.L_50:
        /*000c*/ 	.word	0x00000000
        /*0010*/ 	.short	0x0007
        /*0012*/ 	.short	0x0030
        /*0014*/ 	.byte	0x00, 0xf0, 0x11, 0x00


	//----- nvinfo : EIATTR_KPARAM_INFO
	.align		4
.L_51:
        /*0018*/ 	.byte	0x04, 0x17
        /*001a*/ 	.short	(.L_53 - .L_52)
.L_52:
        /*001c*/ 	.word	0x00000000
        /*0020*/ 	.short	0x0006
        /*0022*/ 	.short	0x002c
        /*0024*/ 	.byte	0x00, 0xf0, 0x11, 0x00


	//----- nvinfo : EIATTR_KPARAM_INFO
	.align		4
.L_53:
        /*0028*/ 	.byte	0x04, 0x17
        /*002a*/ 	.short	(.L_55 - .L_54)
.L_54:
        /*002c*/ 	.word	0x00000000
        /*0030*/ 	.short	0x0005
        /*0032*/ 	.short	0x0028
        /*0034*/ 	.byte	0x00, 0xf0, 0x11, 0x00


	//----- nvinfo : EIATTR_KPARAM_INFO
	.align		4
.L_55:
        /*0038*/ 	.byte	0x04, 0x17
        /*003a*/ 	.short	(.L_57 - .L_56)
.L_56:
        /*003c*/ 	.word	0x00000000
        /*0040*/ 	.short	0x0004
        /*0042*/ 	.short	0x0020
        /*0044*/ 	.byte	0x00, 0xf5, 0x21, 0x00


	//----- nvinfo : EIATTR_KPARAM_INFO
	.align		4
.L_57:
        /*0048*/ 	.byte	0x04, 0x17
        /*004a*/ 	.short	(.L_59 - .L_58)
.L_58:
        /*004c*/ 	.word	0x00000000
        /*0050*/ 	.short	0x0003
        /*0052*/ 	.short	0x0018
        /*0054*/ 	.byte	0x00, 0xf5, 0x21, 0x00


	//----- nvinfo : EIATTR_KPARAM_INFO
	.align		4
.L_59:
        /*0058*/ 	.byte	0x04, 0x17
        /*005a*/ 	.short	(.L_61 - .L_60)
.L_60:
        /*005c*/ 	.word	0x00000000
        /*0060*/ 	.short	0x0002
        /*0062*/ 	.short	0x0010
        /*0064*/ 	.byte	0x00, 0xf5, 0x21, 0x00


	//----- nvinfo : EIATTR_KPARAM_INFO
	.align		4
.L_61:
        /*0068*/ 	.byte	0x04, 0x17
        /*006a*/ 	.short	(.L_63 - .L_62)
.L_62:
        /*006c*/ 	.word	0x00000000
        /*0070*/ 	.short	0x0001
        /*0072*/ 	.short	0x0008
        /*0074*/ 	.byte	0x00, 0xf5, 0x21, 0x00


	//----- nvinfo : EIATTR_KPARAM_INFO
	.align		4
.L_63:
        /*0078*/ 	.byte	0x04, 0x17
        /*007a*/ 	.short	(.L_65 - .L_64)
.L_64:
        /*007c*/ 	.word	0x00000000
        /*0080*/ 	.short	0x0000
        /*0082*/ 	.short	0x0000
        /*0084*/ 	.byte	0x00, 0xf5, 0x21, 0x00


	//----- nvinfo : EIATTR_SPARSE_MMA_MASK
	.align		4
.L_65:
        /*0088*/ 	.byte	0x03, 0x50
        /*008a*/ 	.short	0x0000


	//----- nvinfo : EIATTR_MAXREG_COUNT
	.align		4
        /*008c*/ 	.byte	0x03, 0x1b
        /*008e*/ 	.short	0x00ff


	//----- nvinfo : EIATTR_MERCURY_ISA_VERSION
	.align		4
        /*0090*/ 	.byte	0x03, 0x5f
        /*0092*/ 	.short	0x0101


	//----- nvinfo : EIATTR_VRC_CTA_INIT_COUNT
	.align		4
        /*0094*/ 	.byte	0x02, 0x4a
	.zero		1
	.zero		1


	//----- nvinfo : EIATTR_EXIT_INSTR_OFFSETS
	.align		4
        /*0098*/ 	.byte	0x04, 0x1c
        /*009a*/ 	.short	(.L_67 - .L_66)


	//   ....[0]....
.L_66:
        /*009c*/ 	.word	0x00000100


	//   ....[1]....
        /*00a0*/ 	.word	0x00000130


	//   ....[2]....
        /*00a4*/ 	.word	0x00001aa0


	//----- nvinfo : EIATTR_CRS_STACK_SIZE
	.align		4
.L_67:
        /*00a8*/ 	.byte	0x04, 0x1e
        /*00aa*/ 	.short	(.L_69 - .L_68)
.L_68:
        /*00ac*/ 	.word	0x00000000


	//----- nvinfo : EIATTR_CBANK_PARAM_SIZE
	.align		4
.L_69:
        /*00b0*/ 	.byte	0x03, 0x19
        /*00b2*/ 	.short	0x0034


	//----- nvinfo : EIATTR_PARAM_CBANK
	.align		4
        /*00b4*/ 	.byte	0x04, 0x0a
        /*00b6*/ 	.short	(.L_71 - .L_70)
	.align		4
.L_70:
        /*00b8*/ 	.word	index@(.nv.constant0._Z8mc_loop3PKdPdS0_S0_S0_iii)
        /*00bc*/ 	.short	0x0380
        /*00be*/ 	.short	0x0034


	//----- nvinfo : EIATTR_SW_WAR
	.align		4
.L_71:
        /*00c0*/ 	.byte	0x04, 0x36
        /*00c2*/ 	.short	(.L_73 - .L_72)
.L_72:
        /*00c4*/ 	.word	0x00000008
.L_73:


//--------------------- .nv.info._Z8cc_loop3PKdPdS0_S0_S0_iii --------------------------
	.section	.nv.info._Z8cc_loop3PKdPdS0_S0_S0_iii,"",@"SHT_CUDA_INFO"
	.sectionflags	@""
	.align	4


	//----- nvinfo : EIATTR_CUDA_API_VERSION
	.align		4
        /*0000*/ 	.byte	0x04, 0x37
        /*0002*/ 	.short	(.L_75 - .L_74)
.L_74:
        /*0004*/ 	.word	0x00000082


	//----- nvinfo : EIATTR_KPARAM_INFO
	.align		4
.L_75:
        /*0008*/ 	.byte	0x04, 0x17
        /*000a*/ 	.short	(.L_77 - .L_76)
.L_76:
        /*000c*/ 	.word	0x00000000
        /*0010*/ 	.short	0x0007
        /*0012*/ 	.short	0x0030
        /*0014*/ 	.byte	0x00, 0xf0, 0x11, 0x00


	//----- nvinfo : EIATTR_KPARAM_INFO
	.align		4
.L_77:
        /*0018*/ 	.byte	0x04, 0x17
        /*001a*/ 	.short	(.L_79 - .L_78)
.L_78:
        /*001c*/ 	.word	0x00000000
        /*0020*/ 	.short	0x0006
        /*0022*/ 	.short	0x002c
        /*0024*/ 	.byte	0x00, 0xf0, 0x11, 0x00


	//----- nvinfo : EIATTR_KPARAM_INFO
	.align		4
.L_79:
        /*0028*/ 	.byte	0x04, 0x17
        /*002a*/ 	.short	(.L_81 - .L_80)
.L_80:
        /*002c*/ 	.word	0x00000000
        /*0030*/ 	.short	0x0005
        /*0032*/ 	.short	0x0028
        /*0034*/ 	.byte	0x00, 0xf0, 0x11, 0x00


	//----- nvinfo : EIATTR_KPARAM_INFO
	.align		4
.L_81:
        /*0038*/ 	.byte	0x04, 0x17
        /*003a*/ 	.short	(.L_83 - .L_82)
.L_82:
        /*003c*/ 	.word	0x00000000
        /*0040*/ 	.short	0x0004
        /*0042*/ 	.short	0x0020
        /*0044*/ 	.byte	0x00, 0xf5, 0x21, 0x00


	//----- nvinfo : EIATTR_KPARAM_INFO
	.align		4
.L_83:
        /*0048*/ 	.byte	0x04, 0x17
        /*004a*/ 	.short	(.L_85 - .L_84)
.L_84:
        /*004c*/ 	.word	0x00000000
        /*0050*/ 	.short	0x0003
        /*0052*/ 	.short	0x0018
        /*0054*/ 	.byte	0x00, 0xf5, 0x21, 0x00


	//----- nvinfo : EIATTR_KPARAM_INFO
	.align		4
.L_85:
        /*0058*/ 	.byte	0x04, 0x17
        /*005a*/ 	.short	(.L_87 - .L_86)
.L_86:
        /*005c*/ 	.word	0x00000000
        /*0060*/ 	.short	0x0002
        /*0062*/ 	.short	0x0010
        /*0064*/ 	.byte	0x00, 0xf5, 0x21, 0x00


	//----- nvinfo : EIATTR_KPARAM_INFO
	.align		4
.L_87:
        /*0068*/ 	.byte	0x04, 0x17
        /*006a*/ 	.short	(.L_89 - .L_88)
.L_88:
        /*006c*/ 	.word	0x00000000
        /*0070*/ 	.short	0x0001
        /*0072*/ 	.short	0x0008
        /*0074*/ 	.byte	0x00, 0xf5, 0x21, 0x00


	//----- nvinfo : EIATTR_KPARAM_INFO
	.align		4
.L_89:
        /*0078*/ 	.byte	0x04, 0x17
        /*007a*/ 	.short	(.L_91 - .L_90)
.L_90:
        /*007c*/ 	.word	0x00000000
        /*0080*/ 	.short	0x0000
        /*0082*/ 	.short	0x0000
        /*0084*/ 	.byte	0x00, 0xf5, 0x21, 0x00


	//----- nvinfo : EIATTR_SPARSE_MMA_MASK
	.align		4
.L_91:
        /*0088*/ 	.byte	0x03, 0x50
        /*008a*/ 	.short	0x0000


	//----- nvinfo : EIATTR_MAXREG_COUNT
	.align		4
        /*008c*/ 	.byte	0x03, 0x1b
        /*008e*/ 	.short	0x00ff


	//----- nvinfo : EIATTR_MERCURY_ISA_VERSION
	.align		4
        /*0090*/ 	.byte	0x03, 0x5f
        /*0092*/ 	.short	0x0101


	//----- nvinfo : EIATTR_VRC_CTA_INIT_COUNT
	.align		4
        /*0094*/ 	.byte	0x02, 0x4a
	.zero		1
	.zero		1


	//----- nvinfo : EIATTR_EXIT_INSTR_OFFSETS
	.align		4
        /*0098*/ 	.byte	0x04, 0x1c
        /*009a*/ 	.short	(.L_93 - .L_92)


	//   ....[0]....
.L_92:
        /*009c*/ 	.word	0x00000100


	//   ....[1]....
        /*00a0*/ 	.word	0x000004d0


	//   ....[2]....
        /*00a4*/ 	.word	0x00001ca0


	//----- nvinfo : EIATTR_CRS_STACK_SIZE
	.align		4
.L_93:
        /*00a8*/ 	.byte	0x04, 0x1e
        /*00aa*/ 	.short	(.L_95 - .L_94)
.L_94:
        /*00ac*/ 	.word	0x00000000


	//----- nvinfo : EIATTR_CBANK_PARAM_SIZE
	.align		4
.L_95:
        /*00b0*/ 	.byte	0x03, 0x19
        /*00b2*/ 	.short	0x0034


	//----- nvinfo : EIATTR_PARAM_CBANK
	.align		4
        /*00b4*/ 	.byte	0x04, 0x0a
        /*00b6*/ 	.short	(.L_97 - .L_96)
	.align		4
.L_96:
        /*00b8*/ 	.word	index@(.nv.constant0._Z8cc_loop3PKdPdS0_S0_S0_iii)
        /*00bc*/ 	.short	0x0380
        /*00be*/ 	.short	0x0034


	//----- nvinfo : EIATTR_SW_WAR
	.align		4
.L_97:
        /*00c0*/ 	.byte	0x04, 0x36
        /*00c2*/ 	.short	(.L_99 - .L_98)
.L_98:
        /*00c4*/ 	.word	0x00000008
.L_99:


//--------------------- .nv.info._Z8mc_loop2PKdS0_S0_S0_Pdiii --------------------------
	.section	.nv.info._Z8mc_loop2PKdS0_S0_S0_Pdiii,"",@"SHT_CUDA_INFO"
	.sectionflags	@""
	.align	4


	//----- nvinfo : EIATTR_CUDA_API_VERSION
	.align		4
        /*0000*/ 	.byte	0x04, 0x37
        /*0002*/ 	.short	(.L_101 - .L_100)
.L_100:
        /*0004*/ 	.word	0x00000082


	//----- nvinfo : EIATTR_KPARAM_INFO
	.align		4
.L_101:
        /*0008*/ 	.byte	0x04, 0x17
        /*000a*/ 	.short	(.L_103 - .L_102)
.L_102:
        /*000c*/ 	.word	0x00000000
        /*0010*/ 	.short	0x0007
        /*0012*/ 	.short	0x0030
        /*0014*/ 	.byte	0x00, 0xf0, 0x11, 0x00


	//----- nvinfo : EIATTR_KPARAM_INFO
	.align		4
.L_103:
        /*0018*/ 	.byte	0x04, 0x17
        /*001a*/ 	.short	(.L_105 - .L_104)
.L_104:
        /*001c*/ 	.word	0x00000000
        /*0020*/ 	.short	0x0006
        /*0022*/ 	.short	0x002c
        /*0024*/ 	.byte	0x00, 0xf0, 0x11, 0x00


	//----- nvinfo : EIATTR_KPARAM_INFO
	.align		4
.L_105:
        /*0028*/ 	.byte	0x04, 0x17
        /*002a*/ 	.short	(.L_107 - .L_106)
.L_106:
        /*002c*/ 	.word	0x00000000
        /*0030*/ 	.short	0x0005
        /*0032*/ 	.short	0x0028
        /*0034*/ 	.byte	0x00, 0xf0, 0x11, 0x00


	//----- nvinfo : EIATTR_KPARAM_INFO
	.align		4
.L_107:
        /*0038*/ 	.byte	0x04, 0x17
        /*003a*/ 	.short	(.L_109 - .L_108)
.L_108:
        /*003c*/ 	.word	0x00000000
        /*0040*/ 	.short	0x0004
        /*0042*/ 	.short	0x0020
        /*0044*/ 	.byte	0x00, 0xf5, 0x21, 0x00


	//----- nvinfo : EIATTR_KPARAM_INFO
	.align		4
.L_109:
        /*0048*/ 	.byte	0x04, 0x17
        /*004a*/ 	.short	(.L_111 - .L_110)
.L_110:
        /*004c*/ 	.word	0x00000000
        /*0050*/ 	.short	0x0003
        /*0052*/ 	.short	0x0018
        /*0054*/ 	.byte	0x00, 0xf5, 0x21, 0x00


	//----- nvinfo : EIATTR_KPARAM_INFO
	.align		4
.L_111:
        /*0058*/ 	.byte	0x04, 0x17
        /*005a*/ 	.short	(.L_113 - .L_112)
.L_112:
        /*005c*/ 	.word	0x00000000
        /*0060*/ 	.short	0x0002
        /*0062*/ 	.short	0x0010
        /*0064*/ 	.byte	0x00, 0xf5, 0x21, 0x00


	//----- nvinfo : EIATTR_KPARAM_INFO
	.align		4
.L_113:
        /*0068*/ 	.byte	0x04, 0x17
        /*006a*/ 	.short	(.L_115 - .L_114)
.L_114:
        /*006c*/ 	.word	0x00000000
        /*0070*/ 	.short	0x0001
        /*0072*/ 	.short	0x0008
        /*0074*/ 	.byte	0x00, 0xf5, 0x21, 0x00


	//----- nvinfo : EIATTR_KPARAM_INFO
	.align		4
.L_115:
        /*0078*/ 	.byte	0x04, 0x17
        /*007a*/ 	.short	(.L_117 - .L_116)
.L_116:
        /*007c*/ 	.word	0x00000000
        /*0080*/ 	.short	0x0000
        /*0082*/ 	.short	0x0000
        /*0084*/ 	.byte	0x00, 0xf5, 0x21, 0x00


	//----- nvinfo : EIATTR_SPARSE_MMA_MASK
	.align		4
.L_117:
        /*0088*/ 	.byte	0x03, 0x50
        /*008a*/ 	.short	0x0000


	//----- nvinfo : EIATTR_MAXREG_COUNT
	.align		4
        /*008c*/ 	.byte	0x03, 0x1b
        /*008e*/ 	.short	0x00ff


	//----- nvinfo : EIATTR_MERCURY_ISA_VERSION
	.align		4
        /*0090*/ 	.byte	0x03, 0x5f
        /*0092*/ 	.short	0x0101


	//----- nvinfo : EIATTR_VRC_CTA_INIT_COUNT
	.align		4
        /*0094*/ 	.byte	0x02, 0x4a
	.zero		1
	.zero		1


	//----- nvinfo : EIATTR_EXIT_INSTR_OFFSETS
	.align		4
        /*0098*/ 	.byte	0x04, 0x1c
        /*009a*/ 	.short	(.L_119 - .L_118)


	//   ....[0]....
.L_118:
        /*009c*/ 	.word	0x00000120


	//   ....[1]....
        /*00a0*/ 	.word	0x00000d70


	//   ....[2]....
        /*00a4*/ 	.word	0x00001410


	//   ....[3]....
        /*00a8*/ 	.word	0x00001730


	//----- nvinfo : EIATTR_CRS_STACK_SIZE
	.align		4
.L_119:
        /*00ac*/ 	.byte	0x04, 0x1e
        /*00ae*/ 	.short	(.L_121 - .L_120)
.L_120:
        /*00b0*/ 	.word	0x00000000


	//----- nvinfo : EIATTR_CBANK_PARAM_SIZE
	.align		4
.L_121:
        /*00b4*/ 	.byte	0x03, 0x19
        /*00b6*/ 	.short	0x0034


	//----- nvinfo : EIATTR_PARAM_CBANK
	.align		4
        /*00b8*/ 	.byte	0x04, 0x0a
        /*00ba*/ 	.short	(.L_123 - .L_122)
	.align		4
.L_122:
        /*00bc*/ 	.word	index@(.nv.constant0._Z8mc_loop2PKdS0_S0_S0_Pdiii)
        /*00c0*/ 	.short	0x0380
        /*00c2*/ 	.short	0x0034


	//----- nvinfo : EIATTR_SW_WAR
	.align		4
.L_123:
        /*00c4*/ 	.byte	0x04, 0x36
        /*00c6*/ 	.short	(.L_125 - .L_124)
.L_124:
        /*00c8*/ 	.word	0x00000008
.L_125:


//--------------------- .nv.info._Z8cc_loop2PKdS0_S0_S0_Pdiii --------------------------
	.section	.nv.info._Z8cc_loop2PKdS0_S0_S0_Pdiii,"",@"SHT_CUDA_INFO"
	.sectionflags	@""
	.align	4


	//----- nvinfo : EIATTR_CUDA_API_VERSION
	.align		4
        /*0000*/ 	.byte	0x04, 0x37
        /*0002*/ 	.short	(.L_127 - .L_126)
.L_126:
        /*0004*/ 	.word	0x00000082


	//----- nvinfo : EIATTR_KPARAM_INFO
	.align		4
.L_127:
        /*0008*/ 	.byte	0x04, 0x17
        /*000a*/ 	.short	(.L_129 - .L_128)
.L_128:
        /*000c*/ 	.word	0x00000000
        /*0010*/ 	.short	0x0007
        /*0012*/ 	.short	0x0030
        /*0014*/ 	.byte	0x00, 0xf0, 0x11, 0x00


	//----- nvinfo : EIATTR_KPARAM_INFO
	.align		4
.L_129:
        /*0018*/ 	.byte	0x04, 0x17
        /*001a*/ 	.short	(.L_131 - .L_130)
.L_130:
        /*001c*/ 	.word	0x00000000
        /*0020*/ 	.short	0x0006
        /*0022*/ 	.short	0x002c
        /*0024*/ 	.byte	0x00, 0xf0, 0x11, 0x00


	//----- nvinfo : EIATTR_KPARAM_INFO
	.align		4
.L_131:
        /*0028*/ 	.byte	0x04, 0x17
        /*002a*/ 	.short	(.L_133 - .L_132)
.L_132:
        /*002c*/ 	.word	0x00000000
        /*0030*/ 	.short	0x0005
        /*0032*/ 	.short	0x0028
        /*0034*/ 	.byte	0x00, 0xf0, 0x11, 0x00


	//----- nvinfo : EIATTR_KPARAM_INFO
	.align		4
.L_133:
        /*0038*/ 	.byte	0x04, 0x17
        /*003a*/ 	.short	(.L_135 - .L_134)
.L_134:
        /*003c*/ 	.word	0x00000000
        /*0040*/ 	.short	0x0004
        /*0042*/ 	.short	0x0020
        /*0044*/ 	.byte	0x00, 0xf5, 0x21, 0x00


	//----- nvinfo : EIATTR_KPARAM_INFO
	.align		4
.L_135:
        /*0048*/ 	.byte	0x04, 0x17
        /*004a*/ 	.short	(.L_137 - .L_136)
.L_136:
        /*004c*/ 	.word	0x00000000
        /*0050*/ 	.short	0x0003
        /*0052*/ 	.short	0x0018
        /*0054*/ 	.byte	0x00, 0xf5, 0x21, 0x00


	//----- nvinfo : EIATTR_KPARAM_INFO
	.align		4
.L_137:
        /*0058*/ 	.byte	0x04, 0x17
        /*005a*/ 	.short	(.L_139 - .L_138)
.L_138:
        /*005c*/ 	.word	0x00000000
        /*0060*/ 	.short	0x0002
        /*0062*/ 	.short	0x0010
        /*0064*/ 	.byte	0x00, 0xf5, 0x21, 0x00


	//----- nvinfo : EIATTR_KPARAM_INFO
	.align		4
.L_139:
        /*0068*/ 	.byte	0x04, 0x17
        /*006a*/ 	.short	(.L_141 - .L_140)
.L_140:
        /*006c*/ 	.word	0x00000000
        /*0070*/ 	.short	0x0001
        /*0072*/ 	.short	0x0008
        /*0074*/ 	.byte	0x00, 0xf5, 0x21, 0x00


	//----- nvinfo : EIATTR_KPARAM_INFO
	.align		4
.L_141:
        /*0078*/ 	.byte	0x04, 0x17
        /*007a*/ 	.short	(.L_143 - .L_142)
.L_142:
        /*007c*/ 	.word	0x00000000
        /*0080*/ 	.short	0x0000
        /*0082*/ 	.short	0x0000
        /*0084*/ 	.byte	0x00, 0xf5, 0x21, 0x00


	//----- nvinfo : EIATTR_SPARSE_MMA_MASK
	.align		4
.L_143:
        /*0088*/ 	.byte	0x03, 0x50
        /*008a*/ 	.short	0x0000


	//----- nvinfo : EIATTR_MAXREG_COUNT
	.align		4
        /*008c*/ 	.byte	0x03, 0x1b
        /*008e*/ 	.short	0x00ff


	//----- nvinfo : EIATTR_MERCURY_ISA_VERSION
	.align		4
        /*0090*/ 	.byte	0x03, 0x5f
        /*0092*/ 	.short	0x0101


	//----- nvinfo : EIATTR_VRC_CTA_INIT_COUNT
	.align		4
        /*0094*/ 	.byte	0x02, 0x4a
	.zero		1
	.zero		1


	//----- nvinfo : EIATTR_EXIT_INSTR_OFFSETS
	.align		4
        /*0098*/ 	.byte	0x04, 0x1c
        /*009a*/ 	.short	(.L_145 - .L_144)


	//   ....[0]....
.L_144:
        /*009c*/ 	.word	0x000000e0


	//   ....[1]....
        /*00a0*/ 	.word	0x00001400


	//   ....[2]....
        /*00a4*/ 	.word	0x00001d60


	//   ....[3]....
        /*00a8*/ 	.word	0x000022a0


	//   ....[4]....
        /*00ac*/ 	.word	0x00002560


	//----- nvinfo : EIATTR_CRS_STACK_SIZE
	.align		4
.L_145:
        /*00b0*/ 	.byte	0x04, 0x1e
        /*00b2*/ 	.short	(.L_147 - .L_146)
.L_146:
        /*00b4*/ 	.word	0x00000000


	//----- nvinfo : EIATTR_CBANK_PARAM_SIZE
	.align		4
.L_147:
        /*00b8*/ 	.byte	0x03, 0x19
        /*00ba*/ 	.short	0x0034


	//----- nvinfo : EIATTR_PARAM_CBANK
	.align		4
        /*00bc*/ 	.byte	0x04, 0x0a
        /*00be*/ 	.short	(.L_149 - .L_148)
	.align		4
.L_148:
        /*00c0*/ 	.word	index@(.nv.constant0._Z8cc_loop2PKdS0_S0_S0_Pdiii)
        /*00c4*/ 	.short	0x0380
        /*00c6*/ 	.short	0x0034


	//----- nvinfo : EIATTR_SW_WAR
	.align		4
.L_149:
        /*00c8*/ 	.byte	0x04, 0x36
        /*00ca*/ 	.short	(.L_151 - .L_150)
.L_150:
        /*00cc*/ 	.word	0x00000008
.L_151:


//--------------------- .nv.info._Z8mc_loop1PKdS0_S0_Pdiii --------------------------
	.section	.nv.info._Z8mc_loop1PKdS0_S0_Pdiii,"",@"SHT_CUDA_INFO"
	.sectionflags	@""
	.align	4


	//----- nvinfo : EIATTR_CUDA_API_VERSION
	.align		4
        /*0000*/ 	.byte	0x04, 0x37
        /*0002*/ 	.short	(.L_153 - .L_152)
.L_152:
        /*0004*/ 	.word	0x00000082


	//----- nvinfo : EIATTR_KPARAM_INFO
	.align		4
.L_153:
        /*0008*/ 	.byte	0x04, 0x17
        /*000a*/ 	.short	(.L_155 - .L_154)
.L_154:
        /*000c*/ 	.word	0x00000000
        /*0010*/ 	.short	0x0006
        /*0012*/ 	.short	0x0028
        /*0014*/ 	.byte	0x00, 0xf0, 0x11, 0x00


	//----- nvinfo : EIATTR_KPARAM_INFO
	.align		4
.L_155:
        /*0018*/ 	.byte	0x04, 0x17
        /*001a*/ 	.short	(.L_157 - .L_156)
.L_156:
        /*001c*/ 	.word	0x00000000
        /*0020*/ 	.short	0x0005
        /*0022*/ 	.short	0x0024
        /*0024*/ 	.byte	0x00, 0xf0, 0x11, 0x00


	//----- nvinfo : EIATTR_KPARAM_INFO
	.align		4
.L_157:
        /*0028*/ 	.byte	0x04, 0x17
        /*002a*/ 	.short	(.L_159 - .L_158)
.L_158:
        /*002c*/ 	.word	0x00000000
        /*0030*/ 	.short	0x0004
        /*0032*/ 	.short	0x0020
        /*0034*/ 	.byte	0x00, 0xf0, 0x11, 0x00


	//----- nvinfo : EIATTR_KPARAM_INFO
	.align		4
.L_159:
        /*0038*/ 	.byte	0x04, 0x17
        /*003a*/ 	.short	(.L_161 - .L_160)
.L_160:
        /*003c*/ 	.word	0x00000000
        /*0040*/ 	.short	0x0003
        /*0042*/ 	.short	0x0018
        /*0044*/ 	.byte	0x00, 0xf5, 0x21, 0x00


	//----- nvinfo : EIATTR_KPARAM_INFO
	.align		4
.L_161:
        /*0048*/ 	.byte	0x04, 0x17
        /*004a*/ 	.short	(.L_163 - .L_162)
.L_162:
        /*004c*/ 	.word	0x00000000
        /*0050*/ 	.short	0x0002
        /*0052*/ 	.short	0x0010
        /*0054*/ 	.byte	0x00, 0xf5, 0x21, 0x00


	//----- nvinfo : EIATTR_KPARAM_INFO
	.align		4
.L_163:
        /*0058*/ 	.byte	0x04, 0x17
        /*005a*/ 	.short	(.L_165 - .L_164)
.L_164:
        /*005c*/ 	.word	0x00000000
        /*0060*/ 	.short	0x0001
        /*0062*/ 	.short	0x0008
        /*0064*/ 	.byte	0x00, 0xf5, 0x21, 0x00


	//----- nvinfo : EIATTR_KPARAM_INFO
	.align		4
.L_165:
        /*0068*/ 	.byte	0x04, 0x17
        /*006a*/ 	.short	(.L_167 - .L_166)
.L_166:
        /*006c*/ 	.word	0x00000000
        /*0070*/ 	.short	0x0000
        /*0072*/ 	.short	0x0000
        /*0074*/ 	.byte	0x00, 0xf5, 0x21, 0x00


	//----- nvinfo : EIATTR_SPARSE_MMA_MASK
	.align		4
.L_167:
        /*0078*/ 	.byte	0x03, 0x50
        /*007a*/ 	.short	0x0000


	//----- nvinfo : EIATTR_MAXREG_COUNT
	.align		4
        /*007c*/ 	.byte	0x03, 0x1b
        /*007e*/ 	.short	0x00ff


	//----- nvinfo : EIATTR_MERCURY_ISA_VERSION
	.align		4
        /*0080*/ 	.byte	0x03, 0x5f
        /*0082*/ 	.short	0x0101


	//----- nvinfo : EIATTR_VRC_CTA_INIT_COUNT
	.align		4
        /*0084*/ 	.byte	0x02, 0x4a
	.zero		1
	.zero		1


	//----- nvinfo : EIATTR_EXIT_INSTR_OFFSETS
	.align		4
        /*0088*/ 	.byte	0x04, 0x1c
        /*008a*/ 	.short	(.L_169 - .L_168)


	//   ....[0]....
.L_168:
        /*008c*/ 	.word	0x000000d0


	//   ....[1]....
        /*0090*/ 	.word	0x00000f40


	//----- nvinfo : EIATTR_CRS_STACK_SIZE
	.align		4
.L_169:
        /*0094*/ 	.byte	0x04, 0x1e
        /*0096*/ 	.short	(.L_171 - .L_170)
.L_170:
        /*0098*/ 	.word	0x00000000


	//----- nvinfo : EIATTR_CBANK_PARAM_SIZE
	.align		4
.L_171:
        /*009c*/ 	.byte	0x03, 0x19
        /*009e*/ 	.short	0x002c


	//----- nvinfo : EIATTR_PARAM_CBANK
	.align		4
        /*00a0*/ 	.byte	0x04, 0x0a
        /*00a2*/ 	.short	(.L_173 - .L_172)
	.align		4
.L_172:
        /*00a4*/ 	.word	index@(.nv.constant0._Z8mc_loop1PKdS0_S0_Pdiii)
        /*00a8*/ 	.short	0x0380
        /*00aa*/ 	.short	0x002c


	//----- nvinfo : EIATTR_SW_WAR
	.align		4
.L_173:
        /*00ac*/ 	.byte	0x04, 0x36
        /*00ae*/ 	.short	(.L_175 - .L_174)
.L_174:
        /*00b0*/ 	.word	0x00000008
.L_175:


//--------------------- .nv.info._Z8cc_loop1PKdS0_S0_Pdiii --------------------------
	.section	.nv.info._Z8cc_loop1PKdS0_S0_Pdiii,"",@"SHT_CUDA_INFO"
	.sectionflags	@""
	.align	4


	//----- nvinfo : EIATTR_CUDA_API_VERSION
	.align		4
        /*0000*/ 	.byte	0x04, 0x37
        /*0002*/ 	.short	(.L_177 - .L_176)
.L_176:
        /*0004*/ 	.word	0x00000082


	//----- nvinfo : EIATTR_KPARAM_INFO
	.align		4
.L_177:
        /*0008*/ 	.byte	0x04, 0x17
        /*000a*/ 	.short	(.L_179 - .L_178)
.L_178:
        /*000c*/ 	.word	0x00000000
        /*0010*/ 	.short	0x0006
        /*0012*/ 	.short	0x0028
        /*0014*/ 	.byte	0x00, 0xf0, 0x11, 0x00


	//----- nvinfo : EIATTR_KPARAM_INFO
	.align		4
.L_179:
        /*0018*/ 	.byte	0x04, 0x17
        /*001a*/ 	.short	(.L_181 - .L_180)
.L_180:
        /*001c*/ 	.word	0x00000000
        /*0020*/ 	.short	0x0005
        /*0022*/ 	.short	0x0024
        /*0024*/ 	.byte	0x00, 0xf0, 0x11, 0x00


	//----- nvinfo : EIATTR_KPARAM_INFO
	.align		4
.L_181:
        /*0028*/ 	.byte	0x04, 0x17
        /*002a*/ 	.short	(.L_183 - .L_182)
.L_182:
        /*002c*/ 	.word	0x00000000
        /*0030*/ 	.short	0x0004
        /*0032*/ 	.short	0x0020
        /*0034*/ 	.byte	0x00, 0xf0, 0x11, 0x00


	//----- nvinfo : EIATTR_KPARAM_INFO
	.align		4
.L_183:
        /*0038*/ 	.byte	0x04, 0x17
        /*003a*/ 	.short	(.L_185 - .L_184)
.L_184:
        /*003c*/ 	.word	0x00000000
        /*0040*/ 	.short	0x0003
        /*0042*/ 	.short	0x0018
        /*0044*/ 	.byte	0x00, 0xf5, 0x21, 0x00


	//----- nvinfo : EIATTR_KPARAM_INFO
	.align		4
.L_185:
        /*0048*/ 	.byte	0x04, 0x17
        /*004a*/ 	.short	(.L_187 - .L_186)
.L_186:
        /*004c*/ 	.word	0x00000000
        /*0050*/ 	.short	0x0002
        /*0052*/ 	.short	0x0010
        /*0054*/ 	.byte	0x00, 0xf5, 0x21, 0x00


	//----- nvinfo : EIATTR_KPARAM_INFO
	.align		4
.L_187:
        /*0058*/ 	.byte	0x04, 0x17
        /*005a*/ 	.short	(.L_189 - .L_188)
.L_188:
        /*005c*/ 	.word	0x00000000
        /*0060*/ 	.short	0x0001
        /*0062*/ 	.short	0x0008
        /*0064*/ 	.byte	0x00, 0xf5, 0x21, 0x00


	//----- nvinfo : EIATTR_KPARAM_INFO
	.align		4
.L_189:
        /*0068*/ 	.byte	0x04, 0x17
        /*006a*/ 	.short	(.L_191 - .L_190)
.L_190:
        /*006c*/ 	.word	0x00000000
        /*0070*/ 	.short	0x0000
        /*0072*/ 	.short	0x0000
        /*0074*/ 	.byte	0x00, 0xf5, 0x21, 0x00


	//----- nvinfo : EIATTR_SPARSE_MMA_MASK
	.align		4
.L_191:
        /*0078*/ 	.byte	0x03, 0x50
        /*007a*/ 	.short	0x0000


	//----- nvinfo : EIATTR_MAXREG_COUNT
	.align		4
        /*007c*/ 	.byte	0x03, 0x1b
        /*007e*/ 	.short	0x00ff


	//----- nvinfo : EIATTR_MERCURY_ISA_VERSION
	.align		4
        /*0080*/ 	.byte	0x03, 0x5f
        /*0082*/ 	.short	0x0101


	//----- nvinfo : EIATTR_VRC_CTA_INIT_COUNT
	.align		4
        /*0084*/ 	.byte	0x02, 0x4a
	.zero		1
	.zero		1


	//----- nvinfo : EIATTR_EXIT_INSTR_OFFSETS
	.align		4
        /*0088*/ 	.byte	0x04, 0x1c
        /*008a*/ 	.short	(.L_193 - .L_192)


	//   ....[0]....
.L_192:
        /*008c*/ 	.word	0x000000c0


	//   ....[1]....
        /*0090*/ 	.word	0x000009d0


	//----- nvinfo : EIATTR_CRS_STACK_SIZE
	.align		4
.L_193:
        /*0094*/ 	.byte	0x04, 0x1e
        /*0096*/ 	.short	(.L_195 - .L_194)
.L_194:
        /*0098*/ 	.word	0x00000000


	//----- nvinfo : EIATTR_CBANK_PARAM_SIZE
	.align		4
.L_195:
        /*009c*/ 	.byte	0x03, 0x19
        /*009e*/ 	.short	0x002c


	//----- nvinfo : EIATTR_PARAM_CBANK
	.align		4
        /*00a0*/ 	.byte	0x04, 0x0a
        /*00a2*/ 	.short	(.L_197 - .L_196)
	.align		4
.L_196:
        /*00a4*/ 	.word	index@(.nv.constant0._Z8cc_loop1PKdS0_S0_Pdiii)
        /*00a8*/ 	.short	0x0380
        /*00aa*/ 	.short	0x002c


	//----- nvinfo : EIATTR_SW_WAR
	.align		4
.L_197:
        /*00ac*/ 	.byte	0x04, 0x36
        /*00ae*/ 	.short	(.L_199 - .L_198)
.L_198:
        /*00b0*/ 	.word	0x00000008
.L_199:


//--------------------- .nv.callgraph             --------------------------
	.section	.nv.callgraph,"",@"SHT_CUDA_CALLGRAPH"
	.align	4
	.sectionentsize	8
	.align		4
        /*0000*/ 	.word	0x00000000
	.align		4
        /*0004*/ 	.word	0xffffffff
	.align		4
        /*0008*/ 	.word	0x00000000
	.align		4
        /*000c*/ 	.word	0xfffffffe
	.align		4
        /*0010*/ 	.word	0x00000000
	.align		4
        /*0014*/ 	.word	0xfffffffd
	.align		4
        /*0018*/ 	.word	0x00000000
	.align		4
        /*001c*/ 	.word	0xfffffffc


//--------------------- .text._Z8mc_loop3PKdPdS0_S0_S0_iii --------------------------
	.section	.text._Z8mc_loop3PKdPdS0_S0_S0_iii,"ax",@progbits
	.align	128
        .global         _Z8mc_loop3PKdPdS0_S0_S0_iii
        .type           _Z8mc_loop3PKdPdS0_S0_S0_iii,@function
        .size           _Z8mc_loop3PKdPdS0_S0_S0_iii,(.L_x_215 - _Z8mc_loop3PKdPdS0_S0_S0_iii)
        .other          _Z8mc_loop3PKdPdS0_S0_S0_iii,@"STO_CUDA_ENTRY STV_DEFAULT"
_Z8mc_loop3PKdPdS0_S0_S0_iii:
.text._Z8mc_loop3PKdPdS0_S0_S0_iii:
[----:B------:R-:W-:Y:S01]  /*0000*/  LDC R1, c[0x0][0x37c] ;  /* 0x0000df00ff017b82 */ /* 0x000fe20000000800 */
[----:B------:R-:W0:Y:S07]  /*0010*/  S2R R3, SR_TID.Y ;  /* 0x0000000000037919 */ /* 0x000e2e0000002200 */
[----:B------:R-:W1:Y:S01]  /*0020*/  LDC R0, c[0x0][0x360] ;  /* 0x0000d800ff007b82 */ /* 0x000e620000000800 */
[----:B------:R-:W1:Y:S07]  /*0030*/  S2R R5, SR_TID.X ;  /* 0x0000000000057919 */ /* 0x000e6e0000002100 */
[----:B------:R-:W0:Y:S08]  /*0040*/  S2UR UR5, SR_CTAID.Y ;  /* 0x00000000000579c3 */ /* 0x000e300000002600 */
[----:B------:R-:W0:Y:S08]  /*0050*/  LDC R2, c[0x0][0x364] ;  /* 0x0000d900ff027b82 */ /* 0x000e300000000800 */
[----:B------:R-:W2:Y:S08]  /*0060*/  LDC.64 R6, c[0x0][0x3a8] ;  /* 0x0000ea00ff067b82 */ /* 0x000eb00000000a00 */
[----:B------:R-:W1:Y:S01]  /*0070*/  S2UR UR4, SR_CTAID.X ;  /* 0x00000000000479c3 */ /* 0x000e620000002500 */
[----:B0-----:R-:W-:-:S02]  /*0080*/  IMAD R3, R2, UR5, R3 ;  /* 0x0000000502037c24 */ /* 0x001fc4000f8e0203 */
[----:B--2---:R-:W-:-:S05]  /*0090*/  VIADD R2, R7, 0xffffffff ;  /* 0xffffffff07027836 */ /* 0x004fca0000000000 */
[----:B------:R-:W-:Y:S01]  /*00a0*/  ISETP.GE.AND P0, PT, R3, R2, PT ;  /* 0x000000020300720c */ /* 0x000fe20003f06270 */
[----:B-1----:R-:W-:Y:S02]  /*00b0*/  IMAD R5, R0, UR4, R5 ;  /* 0x0000000400057c24 */ /* 0x002fe4000f8e0205 */
[----:B------:R-:W-:-:S05]  /*00c0*/  VIADD R0, R6, 0xffffffff ;  /* 0xffffffff06007836 */ /* 0x000fca0000000000 */
[----:B------:R-:W-:-:S04]  /*00d0*/  ISETP.GE.OR P0, PT, R5, R0, P0 ;  /* 0x000000000500720c */ /* 0x000fc80000706670 */
[----:B------:R-:W-:-:S04]  /*00e0*/  ISETP.LT.OR P0, PT, R5, 0x1, P0 ;  /* 0x000000010500780c */ /* 0x000fc80000701670 */
[----:B------:R-:W-:-:S13]  /*00f0*/  ISETP.EQ.OR P0, PT, R3, RZ, P0 ;  /* 0x000000ff0300720c */ /* 0x000fda0000702670 */
[----:B------:R-:W-:Y:S05]  /*0100*/  @P0 EXIT ;  /* 0x000000000000094d */ /* 0x000fea0003800000 */
[----:B------:R-:W0:Y:S02]  /*0110*/  LDC R8, c[0x0][0x3b0] ;  /* 0x0000ec00ff087b82 */ /* 0x000e240000000800 */
[----:B0-----:R-:W-:-:S13]  /*0120*/  ISETP.GE.AND P0, PT, R8, 0x1, PT ;  /* 0x000000010800780c */ /* 0x001fda0003f06270 */
[----:B------:R-:W-:Y:S05]  /*0130*/  @!P0 EXIT ;  /* 0x000000000000894d */ /* 0x000fea0003800000 */
[C---:B------:R-:W-:Y:S01]  /*0140*/  IMAD R0, R3.reuse, R6, RZ ;  /* 0x0000000603007224 */ /* 0x040fe200078e02ff */
[----:B------:R-:W0:Y:S01]  /*0150*/  LDCU.64 UR6, c[0x0][0x398] ;  /* 0x00007300ff0677ac */ /* 0x000e220008000a00 */
[----:B------:R-:W1:Y:S01]  /*0160*/  LDC.64 R18, c[0x0][0x398] ;  /* 0x0000e600ff127b82 */ /* 0x000e620000000a00 */
[----:B------:R-:W-:Y:S02]  /*0170*/  VIADD R3, R3, 0xffffffff ;  /* 0xffffffff03037836 */ /* 0x000fe40000000000 */
[----:B------:R-:W-:Y:S01]  /*0180*/  IMAD.IADD R4, R0, 0x1, -R6 ;  /* 0x0000000100047824 */ /* 0x000fe200078e0a06 */
[----:B------:R-:W-:Y:S01]  /*0190*/  IADD3 R30, P1, PT, R5, R0, RZ ;  /* 0x00000000051e7210 */ /* 0x000fe20007f3e0ff */
[----:B------:R-:W2:Y:S01]  /*01a0*/  LDCU.64 UR8, c[0x0][0x3a0] ;  /* 0x00007400ff0877ac */ /* 0x000ea20008000a00 */
[----:B------:R-:W-:Y:S02]  /*01b0*/  IMAD R3, R3, R6, R5 ;  /* 0x0000000603037224 */ /* 0x000fe400078e0205 */
[----:B------:R-:W3:Y:S01]  /*01c0*/  LDC.64 R14, c[0x0][0x3a0] ;  /* 0x0000e800ff0e7b82 */ /* 0x000ee20000000a00 */
[----:B------:R-:W-:Y:S01]  /*01d0*/  IMAD R6, R6, 0x2, R4 ;  /* 0x0000000206067824 */ /* 0x000fe200078e0204 */
[C---:B------:R-:W-:Y:S01]  /*01e0*/  IADD3 R26, P0, PT, R5.reuse, R4, RZ ;  /* 0x00000004051a7210 */ /* 0x040fe20007f1e0ff */
[C---:B------:R-:W-:Y:S01]  /*01f0*/  IMAD.IADD R2, R5.reuse, 0x1, R0 ;  /* 0x0000000105027824 */ /* 0x040fe200078e0200 */
[----:B------:R-:W-:Y:S01]  /*0200*/  LEA.HI.X.SX32 R7, R0, RZ, 0x1, P1 ;  /* 0x000000ff00077211 */ /* 0x000fe200008f0eff */
[C---:B------:R-:W-:Y:S01]  /*0210*/  IMAD.IADD R17, R5.reuse, 0x1, R4 ;  /* 0x0000000105117824 */ /* 0x040fe200078e0204 */
[----:B------:R-:W-:Y:S01]  /*0220*/  LEA.HI.X.SX32 R9, R4, RZ, 0x1, P0 ;  /* 0x000000ff04097211 */ /* 0x000fe200000f0eff */
[----:B------:R-:W4:Y:S01]  /*0230*/  LDCU.64 UR4, c[0x0][0x358] ;  /* 0x00006b00ff0477ac */ /* 0x000f220008000a00 */
[----:B------:R-:W-:-:S02]  /*0240*/  IADD3 R5, P1, PT, R5, R6, RZ ;  /* 0x0000000605057210 */ /* 0x000fc40007f3e0ff */
[C---:B------:R-:W-:Y:S01]  /*0250*/  SHF.L.U64.HI R4, R30.reuse, 0x3, R7 ;  /* 0x000000031e047819 */ /* 0x040fe20000010207 */
[----:B------:R-:W-:Y:S01]  /*0260*/  IMAD.SHL.U32 R30, R30, 0x8, RZ ;  /* 0x000000081e1e7824 */ /* 0x000fe200078e00ff */
[----:B------:R-:W-:Y:S01]  /*0270*/  LEA.HI.X.SX32 R0, R6, RZ, 0x1, P1 ;  /* 0x000000ff06007211 */ /* 0x000fe200008f0eff */
[----:B------:R-:W-:Y:S01]  /*0280*/  IMAD.SHL.U32 R22, R5, 0x8, RZ ;  /* 0x0000000805167824 */ /* 0x000fe200078e00ff */
[----:B------:R-:W-:Y:S02]  /*0290*/  SHF.L.U64.HI R6, R26, 0x3, R9 ;  /* 0x000000031a067819 */ /* 0x000fe40000010209 */
[----:B0-----:R-:W-:Y:S01]  /*02a0*/  IADD3 R32, P4, PT, R30, UR6, RZ ;  /* 0x000000061e207c10 */ /* 0x001fe2000ff9e0ff */
[--C-:B-1----:R-:W-:Y:S01]  /*02b0*/  IMAD.WIDE R20, R2, 0x8, R18.reuse ;  /* 0x0000000802147825 */ /* 0x102fe200078e0212 */
[----:B------:R-:W-:Y:S02]  /*02c0*/  SHF.L.U32 R26, R26, 0x3, RZ ;  /* 0x000000031a1a7819 */ /* 0x000fe400000006ff */
[----:B------:R-:W-:Y:S01]  /*02d0*/  IADD3 R24, P2, PT, R22, UR6, RZ ;  /* 0x0000000616187c10 */ /* 0x000fe2000ff5e0ff */
[----:B------:R-:W-:Y:S01]  /*02e0*/  IMAD.WIDE R18, R17, 0x8, R18 ;  /* 0x0000000811127825 */ /* 0x000fe200078e0212 */
[----:B------:R-:W-:-:S02]  /*02f0*/  IADD3.X R33, PT, PT, R4, UR7, RZ, P4, !PT ;  /* 0x0000000704217c10 */ /* 0x000fc4000a7fe4ff */
[----:B------:R-:W-:Y:S01]  /*0300*/  SHF.L.U64.HI R0, R5, 0x3, R0 ;  /* 0x0000000305007819 */ /* 0x000fe20000010200 */
[--C-:B---3--:R-:W-:Y:S01]  /*0310*/  IMAD.WIDE R16, R17, 0x8, R14.reuse ;  /* 0x0000000811107825 */ /* 0x108fe200078e020e */
[----:B------:R-:W-:Y:S02]  /*0320*/  IADD3 R28, P3, PT, R26, UR6, RZ ;  /* 0x000000061a1c7c10 */ /* 0x000fe4000ff7e0ff */
[----:B--2---:R-:W-:Y:S01]  /*0330*/  IADD3 R22, P4, PT, R22, UR8, RZ ;  /* 0x0000000816167c10 */ /* 0x004fe2000ff9e0ff */
[----:B------:R-:W-:Y:S01]  /*0340*/  IMAD.WIDE R14, R2, 0x8, R14 ;  /* 0x00000008020e7825 */ /* 0x000fe200078e020e */
[----:B------:R-:W-:Y:S02]  /*0350*/  IADD3 R30, P1, PT, R30, UR8, RZ ;  /* 0x000000081e1e7c10 */ /* 0x000fe4000ff3e0ff */
[----:B------:R-:W-:Y:S02]  /*0360*/  IADD3 R26, P0, PT, R26, UR8, RZ ;  /* 0x000000081a1a7c10 */ /* 0x000fe4000ff1e0ff */
[----:B------:R-:W-:-:S02]  /*0370*/  IADD3.X R25, PT, PT, R0, UR7, RZ, P2, !PT ;  /* 0x0000000700197c10 */ /* 0x000fc400097fe4ff */
[----:B------:R-:W-:Y:S01]  /*0380*/  IADD3.X R23, PT, PT, R0, UR9, RZ, P4, !PT ;  /* 0x0000000900177c10 */ /* 0x000fe2000a7fe4ff */
[----:B------:R-:W-:Y:S01]  /*0390*/  IMAD.MOV R0, RZ, RZ, -R8 ;  /* 0x000000ffff007224 */ /* 0x000fe200078e0a08 */
[----:B------:R-:W-:Y:S02]  /*03a0*/  IADD3.X R29, PT, PT, R6, UR7, RZ, P3, !PT ;  /* 0x00000007061d7c10 */ /* 0x000fe40009ffe4ff */
[----:B------:R-:W-:Y:S02]  /*03b0*/  IADD3.X R31, PT, PT, R4, UR9, RZ, P1, !PT ;  /* 0x00000009041f7c10 */ /* 0x000fe40008ffe4ff */
[----:B----4-:R-:W-:-:S07]  /*03c0*/  IADD3.X R27, PT, PT, R6, UR9, RZ, P0, !PT ;  /* 0x00000009061b7c10 */ /* 0x010fce00087fe4ff */
.L_x_39:
[----:B------:R-:W0:Y:S02]  /*03d0*/  LDC.64 R50, c[0x0][0x390] ;  /* 0x0000e400ff327b82 */ /* 0x000e240000000a00 */
[----:B0-----:R-:W-:-:S05]  /*03e0*/  IMAD.WIDE R48, R2, 0x8, R50 ;  /* 0x0000000802307825 */ /* 0x001fca00078e0232 */
[----:B------:R-:W2:Y:S01]  /*03f0*/  LDG.E.64.CONSTANT R4, desc[UR4][R48.64] ;  /* 0x0000000430047981 */ /* 0x000ea2000c1e9b00 */
[----:B------:R-:W-:Y:S01]  /*0400*/  VIADD R0, R0, 0x1 ;  /* 0x0000000100007836 */ /* 0x000fe20000000000 */
[----:B------:R-:W-:Y:S04]  /*0410*/  BSSY.RECONVERGENT B0, `(.L_x_0) ;  /* 0x0000164000007945 */ /* 0x000fe80003800200 */
[----:B------:R-:W-:Y:S01]  /*0420*/  ISETP.NE.AND P1, PT, R0, RZ, PT ;  /* 0x000000ff0000720c */ /* 0x000fe20003f25270 */
[----:B--2---:R-:W-:-:S14]  /*0430*/  DSETP.GT.AND P0, PT, R4, RZ, PT ;  /* 0x000000ff0400722a */ /* 0x004fdc0003f04000 */
[----:B------:R-:W-:Y:S05]  /*0440*/  @!P0 BRA `(.L_x_1) ;  /* 0x0000001400748947 */ /* 0x000fea0003800000 */
[----:B------:R-:W-:Y:S01]  /*0450*/  VIADD R5, R3, 0xffffffff ;  /* 0xffffffff03057836 */ /* 0x000fe20000000000 */
[----:B------:R0:W5:Y:S01]  /*0460*/  LDG.E.64.CONSTANT R12, desc[UR4][R20.64] ;  /* 0x00000004140c7981 */ /* 0x000162000c1e9b00 */
[----:B------:R-:W1:Y:S02]  /*0470*/  LDC.64 R8, c[0x0][0x380] ;  /* 0x0000e000ff087b82 */ /* 0x000e640000000a00 */
[----:B------:R-:W-:Y:S01]  /*0480*/  IMAD.WIDE R50, R5, 0x8, R50 ;  /* 0x0000000805327825 */ /* 0x000fe200078e0232 */
[----:B------:R0:W5:Y:S04]  /*0490*/  LDG.E.64.CONSTANT R10, desc[UR4][R14.64] ;  /* 0x000000040e0a7981 */ /* 0x000168000c1e9b00 */
[----:B------:R-:W2:Y:S01]  /*04a0*/  LDG.E.64.CONSTANT R4, desc[UR4][R50.64] ;  /* 0x0000000432047981 */ /* 0x000ea2000c1e9b00 */
[----:B------:R-:W-:Y:S01]  /*04b0*/  BSSY.RECONVERGENT B2, `(.L_x_2) ;  /* 0x0000024000027945 */ /* 0x000fe20003800200 */
[----:B------:R-:W-:Y:S01]  /*04c0*/  IMAD.MOV.U32 R54, RZ, RZ, RZ ;  /* 0x000000ffff367224 */ /* 0x000fe200078e00ff */
[----:B------:R-:W-:Y:S01]  /*04d0*/  CS2R R52, SRZ ;  /* 0x0000000000347805 */ /* 0x000fe2000001ff00 */
[----:B-1----:R-:W-:Y:S01]  /*04e0*/  IMAD.WIDE R8, R2, 0x8, R8 ;  /* 0x0000000802087825 */ /* 0x002fe200078e0208 */
[----:B--2---:R-:W-:-:S14]  /*04f0*/  DSETP.GT.AND P0, PT, R4, RZ, PT ;  /* 0x000000ff0400722a */ /* 0x004fdc0003f04000 */
[----:B0-----:R-:W-:Y:S05]  /*0500*/  @!P0 BRA `(.L_x_3) ;  /* 0x0000000000788947 */ /* 0x001fea0003800000 */
[----:B------:R-:W2:Y:S04]  /*0510*/  LDG.E.64.CONSTANT R6, desc[UR4][R26.64+-0x8] ;  /* 0xfffff8041a067981 */ /* 0x000ea8000c1e9b00 */
[----:B------:R-:W3:Y:S04]  /*0520*/  LDG.E.64.CONSTANT R4, desc[UR4][R28.64+-0x8] ;  /* 0xfffff8041c047981 */ /* 0x000ee8000c1e9b00 */
[----:B------:R-:W4:Y:S01]  /*0530*/  LDG.E.64.CONSTANT R34, desc[UR4][R8.64] ;  /* 0x0000000408227981 */ /* 0x000f22000c1e9b00 */
[----:B------:R-:W-:Y:S01]  /*0540*/  BSSY.RECONVERGENT B3, `(.L_x_4) ;  /* 0x0000018000037945 */ /* 0x000fe20003800200 */
[----:B--2--5:R-:W-:-:S02]  /*0550*/  DADD R6, R10, -R6 ;  /* 0x000000000a067229 */ /* 0x024fc40000000806 */
[----:B---3--:R-:W-:-:S06]  /*0560*/  DADD R4, R12, -R4 ;  /* 0x000000000c047229 */ /* 0x008fcc0000000804 */
[----:B------:R-:W-:Y:S01]  /*0570*/  DMUL R38, R6, R6 ;  /* 0x0000000606267228 */ /* 0x000fe20000000000 */
[----:B----4-:R-:W-:-:S07]  /*0580*/  FSETP.GEU.AND P2, PT, |R35|, 6.5827683646048100446e-37, PT ;  /* 0x036000002300780b */ /* 0x010fce0003f4e200 */
[----:B------:R-:W-:Y:S01]  /*0590*/  DFMA R38, R4, R4, R38 ;  /* 0x000000040426722b */ /* 0x000fe20000000026 */
[----:B------:R-:W-:-:S05]  /*05a0*/  IMAD.MOV.U32 R4, RZ, RZ, 0x1 ;  /* 0x00000001ff047424 */ /* 0x000fca00078e00ff */
[----:B------:R-:W0:Y:S02]  /*05b0*/  MUFU.RCP64H R5, R39 ;  /* 0x0000002700057308 */ /* 0x000e240000001800 */
[----:B0-----:R-:W-:-:S08]  /*05c0*/  DFMA R6, -R38, R4, 1 ;  /* 0x3ff000002606742b */ /* 0x001fd00000000104 */
[----:B------:R-:W-:-:S08]  /*05d0*/  DFMA R6, R6, R6, R6 ;  /* 0x000000060606722b */ /* 0x000fd00000000006 */
[----:B------:R-:W-:-:S08]  /*05e0*/  DFMA R6, R4, R6, R4 ;  /* 0x000000060406722b */ /* 0x000fd00000000004 */
[----:B------:R-:W-:-:S08]  /*05f0*/  DFMA R4, -R38, R6, 1 ;  /* 0x3ff000002604742b */ /* 0x000fd00000000106 */
[----:B------:R-:W-:-:S08]  /*0600*/  DFMA R4, R6, R4, R6 ;  /* 0x000000040604722b */ /* 0x000fd00000000006 */
[----:B------:R-:W-:-:S08]  /*0610*/  DMUL R52, R34, R4 ;  /* 0x0000000422347228 */ /* 0x000fd00000000000 */
[----:B------:R-:W-:-:S08]  /*0620*/  DFMA R6, -R38, R52, R34 ;  /* 0x000000342606722b */ /* 0x000fd00000000122 */
[----:B------:R-:W-:-:S10]  /*0630*/  DFMA R52, R4, R6, R52 ;  /* 0x000000060434722b */ /* 0x000fd40000000034 */
[----:B------:R-:W-:-:S05]  /*0640*/  FFMA R4, RZ, R39, R53 ;  /* 0x00000027ff047223 */ /* 0x000fca0000000035 */
[----:B------:R-:W-:-:S13]  /*0650*/  FSETP.GT.AND P0, PT, |R4|, 1.469367938527859385e-39, PT ;  /* 0x001000000400780b */ /* 0x000fda0003f04200 */
[----:B------:R-:W-:Y:S05]  /*0660*/  @P0 BRA P2, `(.L_x_5) ;  /* 0x0000000000140947 */ /* 0x000fea0001000000 */
[----:B------:R-:W-:Y:S01]  /*0670*/  IMAD.MOV.U32 R37, RZ, RZ, R39 ;  /* 0x000000ffff257224 */ /* 0x000fe200078e0027 */
[----:B------:R-:W-:-:S07]  /*0680*/  MOV R4, 0x6a0 ;  /* 0x000006a000047802 */ /* 0x000fce0000000f00 */
[----:B------:R-:W-:Y:S05]  /*0690*/  CALL.REL.NOINC `($__internal_0_$__cuda_sm20_div_rn_f64_full) ;  /* 0x0000001400047944 */ /* 0x000fea0003c00000 */
[----:B------:R-:W-:Y:S01]  /*06a0*/  IMAD.MOV.U32 R52, RZ, RZ, R6 ;  /* 0x000000ffff347224 */ /* 0x000fe200078e0006 */
[----:B------:R-:W-:-:S07]  /*06b0*/  MOV R53, R7 ;  /* 0x0000000700357202 */ /* 0x000fce0000000f00 */
.L_x_5:
[----:B------:R-:W-:Y:S05]  /*06c0*/  BSYNC.RECONVERGENT B3 ;  /* 0x0000000000037941 */ /* 0x000fea0003800200 */
.L_x_4:
[----:B------:R-:W-:Y:S01]  /*06d0*/  DADD R52, RZ, R52 ;  /* 0x00000000ff347229 */ /* 0x000fe20000000034 */
[----:B------:R-:W-:-:S10]  /*06e0*/  IMAD.MOV.U32 R54, RZ, RZ, 0x1 ;  /* 0x00000001ff367424 */ /* 0x000fd400078e00ff */
.L_x_3:
[----:B------:R-:W-:Y:S05]  /*06f0*/  BSYNC.RECONVERGENT B2 ;  /* 0x0000000000027941 */ /* 0x000fea0003800200 */
.L_x_2:
[----:B------:R-:W2:Y:S01]  /*0700*/  LDG.E.64.CONSTANT R4, desc[UR4][R50.64+0x8] ;  /* 0x0000080432047981 */ /* 0x000ea2000c1e9b00 */
[----:B------:R-:W-:Y:S01]  /*0710*/  BSSY.RECONVERGENT B2, `(.L_x_6) ;  /* 0x0000021000027945 */ /* 0x000fe20003800200 */
[----:B--2---:R-:W-:-:S14]  /*0720*/  DSETP.GT.AND P0, PT, R4, RZ, PT ;  /* 0x000000ff0400722a */ /* 0x004fdc0003f04000 */
[----:B------:R-:W-:Y:S05]  /*0730*/  @!P0 BRA `(.L_x_7) ;  /* 0x0000000000788947 */ /* 0x000fea0003800000 */
        /* <DEDUP_REMOVED lines=25> */
[----:B------:R-:W-:Y:S02]  /*08d0*/  IMAD.MOV.U32 R4, RZ, RZ, R6 ;  /* 0x000000ffff047224 */ /* 0x000fe400078e0006 */
[----:B------:R-:W-:-:S07]  /*08e0*/  IMAD.MOV.U32 R5, RZ, RZ, R7 ;  /* 0x000000ffff057224 */ /* 0x000fce00078e0007 */
.L_x_9:
[----:B------:R-:W-:Y:S05]  /*08f0*/  BSYNC.RECONVERGENT B3 ;  /* 0x0000000000037941 */ /* 0x000fea0003800200 */
.L_x_8:
[----:B------:R-:W-:Y:S01]  /*0900*/  DADD R52, R52, R4 ;  /* 0x0000000034347229 */ /* 0x000fe20000000004 */
[----:B------:R-:W-:-:S10]  /*0910*/  VIADD R54, R54, 0x1 ;  /* 0x0000000136367836 */ /* 0x000fd40000000000 */
.L_x_7:
[----:B------:R-:W-:Y:S05]  /*0920*/  BSYNC.RECONVERGENT B2 ;  /* 0x0000000000027941 */ /* 0x000fea0003800200 */
.L_x_6:
        /* <DEDUP_REMOVED lines=26> */
[----:B------:R-:W-:Y:S02]  /*0ad0*/  MOV R37, R39 ;  /* 0x0000002700257202 */ /* 0x000fe40000000f00 */
[----:B------:R-:W-:-:S07]  /*0ae0*/  MOV R4, 0xb00 ;  /* 0x00000b0000047802 */ /* 0x000fce0000000f00 */
[----:B------:R-:W-:Y:S05]  /*0af0*/  CALL.REL.NOINC `($__internal_0_$__cuda_sm20_div_rn_f64_full) ;  /* 0x0000000c00ec7944 */ /* 0x000fea0003c00000 */
[----:B------:R-:W-:Y:S02]  /*0b00*/  IMAD.MOV.U32 R4, RZ, RZ, R6 ;  /* 0x000000ffff047224 */ /* 0x000fe400078e0006 */
[----:B------:R-:W-:-:S07]  /*0b10*/  IMAD.MOV.U32 R5, RZ, RZ, R7 ;  /* 0x000000ffff057224 */ /* 0x000fce00078e0007 */
.L_x_13:
[----:B------:R-:W-:Y:S05]  /*0b20*/  BSYNC.RECONVERGENT B3 ;  /* 0x0000000000037941 */ /* 0x000fea0003800200 */
.L_x_12:
[----:B------:R-:W-:Y:S01]  /*0b30*/  DADD R52, R52, R4 ;  /* 0x0000000034347229 */ /* 0x000fe20000000004 */
[----:B------:R-:W-:-:S10]  /*0b40*/  VIADD R54, R54, 0x1 ;  /* 0x0000000136367836 */ /* 0x000fd40000000000 */
.L_x_11:
[----:B------:R-:W-:Y:S05]  /*0b50*/  BSYNC.RECONVERGENT B2 ;  /* 0x0000000000027941 */ /* 0x000fea0003800200 */
.L_x_10:
        /* <DEDUP_REMOVED lines=31> */
.L_x_17:
[----:B------:R-:W-:Y:S05]  /*0d50*/  BSYNC.RECONVERGENT B3 ;  /* 0x0000000000037941 */ /* 0x000fea0003800200 */
.L_x_16:
[----:B------:R-:W-:Y:S01]  /*0d60*/  DADD R52, R52, R4 ;  /* 0x0000000034347229 */ /* 0x000fe20000000004 */
[----:B------:R-:W-:-:S10]  /*0d70*/  IADD3 R54, PT, PT, R54, 0x1, RZ ;  /* 0x0000000136367810 */ /* 0x000fd40007ffe0ff */
.L_x_15:
[----:B------:R-:W-:Y:S05]  /*0d80*/  BSYNC.RECONVERGENT B2 ;  /* 0x0000000000027941 */ /* 0x000fea0003800200 */
.L_x_14:
[----:B------:R-:W2:Y:S01]  /*0d90*/  LDG.E.64.CONSTANT R34, desc[UR4][R8.64] ;  /* 0x0000000408227981 */ /* 0x000ea2000c1e9b00 */
[----:B-----5:R-:W-:Y:S01]  /*0da0*/  DADD R4, R10, -R10 ;  /* 0x000000000a047229 */ /* 0x020fe2000000080a */
[----:B------:R-:W-:Y:S01]  /*0db0*/  BSSY.RECONVERGENT B2, `(.L_x_18) ;  /* 0x0000017000027945 */ /* 0x000fe20003800200 */
[----:B------:R-:W-:-:S06]  /*0dc0*/  DADD R38, R12, -R12 ;  /* 0x000000000c267229 */ /* 0x000fcc000000080c */
[----:B------:R-:W-:-:S08]  /*0dd0*/  DMUL R4, R4, R4 ;  /* 0x0000000404047228 */ /* 0x000fd00000000000 */
        /* <DEDUP_REMOVED lines=8> */
[----:B--2---:R-:W-:Y:S01]  /*0e60*/  DMUL R6, R34, R4 ;  /* 0x0000000422067228 */ /* 0x004fe20000000000 */
[----:B------:R-:W-:-:S07]  /*0e70*/  FSETP.GEU.AND P2, PT, |R35|, 6.5827683646048100446e-37, PT ;  /* 0x036000002300780b */ /* 0x000fce0003f4e200 */
        /* <DEDUP_REMOVED lines=10> */
.L_x_19:
[----:B------:R-:W-:Y:S05]  /*0f20*/  BSYNC.RECONVERGENT B2 ;  /* 0x0000000000027941 */ /* 0x000fea0003800200 */
.L_x_18:
[----:B------:R-:W2:Y:S01]  /*0f30*/  LDG.E.64.CONSTANT R6, desc[UR4][R48.64+0x8] ;  /* 0x0000080430067981 */ /* 0x000ea2000c1e9b00 */
[----:B------:R-:W-:Y:S01]  /*0f40*/  BSSY.RECONVERGENT B2, `(.L_x_20) ;  /* 0x0000023000027945 */ /* 0x000fe20003800200 */
[----:B------:R-:W-:Y:S01]  /*0f50*/  DADD R52, R4, R52 ;  /* 0x0000000004347229 */ /* 0x000fe20000000034 */
[----:B------:R-:W-:Y:S01]  /*0f60*/  VIADD R54, R54, 0x1 ;  /* 0x0000000136367836 */ /* 0x000fe20000000000 */
[----:B--2---:R-:W-:-:S14]  /*0f70*/  DSETP.GT.AND P0, PT, R6, RZ, PT ;  /* 0x000000ff0600722a */ /* 0x004fdc0003f04000 */
[----:B------:R-:W-:Y:S05]  /*0f80*/  @!P0 BRA `(.L_x_21) ;  /* 0x0000000000788947 */ /* 0x000fea0003800000 */
[----:B------:R-:W2:Y:S04]  /*0f90*/  LDG.E.64.CONSTANT R6, desc[UR4][R30.64+0x8] ;  /* 0x000008041e067981 */ /* 0x000ea8000c1e9b00 */
[----:B------:R-:W3:Y:S04]  /*0fa0*/  LDG.E.64.CONSTANT R4, desc[UR4][R32.64+0x8] ;  /* 0x0000080420047981 */ /* 0x000ee8000c1e9b00 */
[----:B------:R-:W4:Y:S01]  /*0fb0*/  LDG.E.64.CONSTANT R34, desc[UR4][R8.64] ;  /* 0x0000000408227981 */ /* 0x000f22000c1e9b00 */
[----:B------:R-:W-:Y:S01]  /*0fc0*/  BSSY.RECONVERGENT B3, `(.L_x_22) ;  /* 0x0000018000037945 */ /* 0x000fe20003800200 */
[----:B--2---:R-:W-:-:S02]  /*0fd0*/  DADD R6, R10, -R6 ;  /* 0x000000000a067229 */ /* 0x004fc40000000806 */
        /* <DEDUP_REMOVED lines=20> */
[----:B------:R-:W-:Y:S01]  /*1120*/  MOV R4, R6 ;  /* 0x0000000600047202 */ /* 0x000fe20000000f00 */
[----:B------:R-:W-:-:S07]  /*1130*/  IMAD.MOV.U32 R5, RZ, RZ, R7 ;  /* 0x000000ffff057224 */ /* 0x000fce00078e0007 */
.L_x_23:
[----:B------:R-:W-:Y:S05]  /*1140*/  BSYNC.RECONVERGENT B3 ;  /* 0x0000000000037941 */ /* 0x000fea0003800200 */
.L_x_22:
[----:B------:R-:W-:Y:S01]  /*1150*/  DADD R52, R52, R4 ;  /* 0x0000000034347229 */ /* 0x000fe20000000004 */
[----:B------:R-:W-:-:S10]  /*1160*/  VIADD R54, R54, 0x1 ;  /* 0x0000000136367836 */ /* 0x000fd40000000000 */
.L_x_21:
[----:B------:R-:W-:Y:S05]  /*1170*/  BSYNC.RECONVERGENT B2 ;  /* 0x0000000000027941 */ /* 0x000fea0003800200 */
.L_x_20:
[----:B------:R-:W0:Y:S02]  /*1180*/  LDC R5, c[0x0][0x3a8] ;  /* 0x0000ea00ff057b82 */ /* 0x000e240000000800 */
[----:B0-----:R-:W-:-:S05]  /*1190*/  IMAD.WIDE R48, R5, 0x8, R48 ;  /* 0x0000000805307825 */ /* 0x001fca00078e0230 */
        /* <DEDUP_REMOVED lines=31> */
.L_x_27:
[----:B------:R-:W-:Y:S05]  /*1390*/  BSYNC.RECONVERGENT B3 ;  /* 0x0000000000037941 */ /* 0x000fea0003800200 */
.L_x_26:
[----:B------:R-:W-:Y:S01]  /*13a0*/  DADD R52, R52, R4 ;  /* 0x0000000034347229 */ /* 0x000fe20000000004 */
[----:B------:R-:W-:-:S10]  /*13b0*/  VIADD R54, R54, 0x1 ;  /* 0x0000000136367836 */ /* 0x000fd40000000000 */
.L_x_25:
[----:B------:R-:W-:Y:S05]  /*13c0*/  BSYNC.RECONVERGENT B2 ;  /* 0x0000000000027941 */ /* 0x000fea0003800200 */
.L_x_24:
[----:B------:R-:W2:Y:S01]  /*13d0*/  LDG.E.64.CONSTANT R4, desc[UR4][R48.64] ;  /* 0x0000000430047981 */ /* 0x000ea2000c1e9b00 */
[----:B------:R-:W-:Y:S01]  /*13e0*/  BSSY.RECONVERGENT B2, `(.L_x_28) ;  /* 0x0000024000027945 */ /* 0x000fe20003800200 */
[----:B--2---:R-:W-:-:S14]  /*13f0*/  DSETP.GT.AND P0, PT, R4, RZ, PT ;  /* 0x000000ff0400722a */ /* 0x004fdc0003f04000 */
[----:B------:R-:W-:Y:S05]  /*1400*/  @!P0 BRA `(.L_x_29) ;  /* 0x0000000000848947 */ /* 0x000fea0003800000 */
[----:B------:R-:W0:Y:S01]  /*1410*/  LDC R5, c[0x0][0x3a8] ;  /* 0x0000ea00ff057b82 */ /* 0x000e220000000800 */
[----:B------:R-:W2:Y:S01]  /*1420*/  LDG.E.64.CONSTANT R34, desc[UR4][R8.64] ;  /* 0x0000000408227981 */ /* 0x000ea2000c1e9b00 */
[----:B0-----:R-:W-:-:S04]  /*1430*/  IMAD.WIDE R6, R5, 0x8, R14 ;  /* 0x0000000805067825 */ /* 0x001fc800078e020e */
[----:B------:R-:W-:Y:S02]  /*1440*/  IMAD.WIDE R4, R5, 0x8, R20 ;  /* 0x0000000805047825 */ /* 0x000fe400078e0214 */
[----:B------:R-:W3:Y:S04]  /*1450*/  LDG.E.64.CONSTANT R6, desc[UR4][R6.64] ;  /* 0x0000000406067981 */ /* 0x000ee8000c1e9b00 */
[----:B------:R-:W4:Y:S01]  /*1460*/  LDG.E.64.CONSTANT R4, desc[UR4][R4.64] ;  /* 0x0000000404047981 */ /* 0x000f22000c1e9b00 */
[----:B------:R-:W-:Y:S01]  /*1470*/  BSSY.RECONVERGENT B3, `(.L_x_30) ;  /* 0x0000018000037945 */ /* 0x000fe20003800200 */
[----:B---3--:R-:W-:Y:S02]  /*1480*/  DADD R36, R10, -R6 ;  /* 0x000000000a247229 */ /* 0x008fe40000000806 */
[----:B----4-:R-:W-:-:S06]  /*1490*/  DADD R38, R12, -R4 ;  /* 0x000000000c267229 */ /* 0x010fcc0000000804 */
[----:B------:R-:W-:-:S08]  /*14a0*/  DMUL R36, R36, R36 ;  /* 0x0000002424247228 */ /* 0x000fd00000000000 */
[----:B------:R-:W-:-:S06]  /*14b0*/  DFMA R38, R38, R38, R36 ;  /* 0x000000262626722b */ /* 0x000fcc0000000024 */
[----:B------:R-:W0:Y:S01]  /*14c0*/  MUFU.RCP64H R37, R39 ;  /* 0x0000002700257308 */ /* 0x000e220000001800 */
[----:B------:R-:W-:-:S06]  /*14d0*/  MOV R36, 0x1 ;  /* 0x0000000100247802 */ /* 0x000fcc0000000f00 */
[----:B0-----:R-:W-:-:S08]  /*14e0*/  DFMA R40, -R38, R36, 1 ;  /* 0x3ff000002628742b */ /* 0x001fd00000000124 */
[----:B------:R-:W-:-:S08]  /*14f0*/  DFMA R40, R40, R40, R40 ;  /* 0x000000282828722b */ /* 0x000fd00000000028 */
[----:B------:R-:W-:-:S08]  /*1500*/  DFMA R40, R36, R40, R36 ;  /* 0x000000282428722b */ /* 0x000fd00000000024 */
[----:B------:R-:W-:-:S08]  /*1510*/  DFMA R4, -R38, R40, 1 ;  /* 0x3ff000002604742b */ /* 0x000fd00000000128 */
[----:B------:R-:W-:-:S08]  /*1520*/  DFMA R4, R40, R4, R40 ;  /* 0x000000042804722b */ /* 0x000fd00000000028 */
[----:B--2---:R-:W-:-:S08]  /*1530*/  DMUL R6, R34, R4 ;  /* 0x0000000422067228 */ /* 0x004fd00000000000 */
[----:B------:R-:W-:-:S08]  /*1540*/  DFMA R36, -R38, R6, R34 ;  /* 0x000000062624722b */ /* 0x000fd00000000122 */
[----:B------:R-:W-:Y:S01]  /*1550*/  DFMA R4, R4, R36, R6 ;  /* 0x000000240404722b */ /* 0x000fe20000000006 */
[----:B------:R-:W-:-:S09]  /*1560*/  FSETP.GEU.AND P2, PT, |R35|, 6.5827683646048100446e-37, PT ;  /* 0x036000002300780b */ /* 0x000fd20003f4e200 */
        /* <DEDUP_REMOVED lines=8> */
.L_x_31:
[----:B------:R-:W-:Y:S05]  /*15f0*/  BSYNC.RECONVERGENT B3 ;  /* 0x0000000000037941 */ /* 0x000fea0003800200 */
.L_x_30:
[----:B------:R-:W-:Y:S01]  /*1600*/  DADD R52, R52, R4 ;  /* 0x0000000034347229 */ /* 0x000fe20000000004 */
[----:B------:R-:W-:-:S10]  /*1610*/  VIADD R54, R54, 0x1 ;  /* 0x0000000136367836 */ /* 0x000fd40000000000 */
.L_x_29:
[----:B------:R-:W-:Y:S05]  /*1620*/  BSYNC.RECONVERGENT B2 ;  /* 0x0000000000027941 */ /* 0x000fea0003800200 */
.L_x_28:
        /* <DEDUP_REMOVED lines=31> */
.L_x_35:
[----:B------:R-:W-:Y:S05]  /*1820*/  BSYNC.RECONVERGENT B3 ;  /* 0x0000000000037941 */ /* 0x000fea0003800200 */
.L_x_34:
[----:B------:R-:W-:Y:S01]  /*1830*/  DADD R52, R52, R4 ;  /* 0x0000000034347229 */ /* 0x000fe20000000004 */
[----:B------:R-:W-:-:S10]  /*1840*/  VIADD R54, R54, 0x1 ;  /* 0x0000000136367836 */ /* 0x000fd40000000000 */
.L_x_33:
[----:B------:R-:W-:Y:S05]  /*1850*/  BSYNC.RECONVERGENT B2 ;  /* 0x0000000000027941 */ /* 0x000fea0003800200 */
.L_x_32:
[----:B------:R-:W0:Y:S01]  /*1860*/  I2F.F64.U32 R38, R54 ;  /* 0x0000003600267312 */ /* 0x000e220000201800 */
[----:B------:R-:W-:Y:S01]  /*1870*/  IMAD.MOV.U32 R4, RZ, RZ, 0x1 ;  /* 0x00000001ff047424 */ /* 0x000fe200078e00ff */
[----:B------:R-:W-:Y:S01]  /*1880*/  FSETP.GEU.AND P2, PT, |R53|, 6.5827683646048100446e-37, PT ;  /* 0x036000003500780b */ /* 0x000fe20003f4e200 */
[----:B------:R-:W-:Y:S05]  /*1890*/  BSSY.RECONVERGENT B2, `(.L_x_36) ;  /* 0x0000014000027945 */ /* 0x000fea0003800200 */
[----:B0-----:R-:W0:Y:S02]  /*18a0*/  MUFU.RCP64H R5, R39 ;  /* 0x0000002700057308 */ /* 0x001e240000001800 */
        /* <DEDUP_REMOVED lines=12> */
[----:B------:R-:W-:Y:S01]  /*1970*/  MOV R4, 0x19b0 ;  /* 0x000019b000047802 */ /* 0x000fe20000000f00 */
[----:B------:R-:W-:Y:S02]  /*1980*/  IMAD.MOV.U32 R35, RZ, RZ, R53 ;  /* 0x000000ffff237224 */ /* 0x000fe400078e0035 */
[----:B------:R-:W-:-:S07]  /*1990*/  IMAD.MOV.U32 R37, RZ, RZ, R39 ;  /* 0x000000ffff257224 */ /* 0x000fce00078e0027 */
[----:B------:R-:W-:Y:S05]  /*19a0*/  CALL.REL.NOINC `($__internal_0_$__cuda_sm20_div_rn_f64_full) ;  /* 0x0000000000407944 */ /* 0x000fea0003c00000 */
[----:B------:R-:W-:Y:S02]  /*19b0*/  IMAD.MOV.U32 R4, RZ, RZ, R6 ;  /* 0x000000ffff047224 */ /* 0x000fe400078e0006 */
[----:B------:R-:W-:-:S07]  /*19c0*/  IMAD.MOV.U32 R5, RZ, RZ, R7 ;  /* 0x000000ffff057224 */ /* 0x000fce00078e0007 */
.L_x_37:
[----:B------:R-:W-:Y:S05]  /*19d0*/  BSYNC.RECONVERGENT B2 ;  /* 0x0000000000027941 */ /* 0x000fea0003800200 */
.L_x_36:
[----:B------:R-:W0:Y:S02]  /*19e0*/  LDC.64 R6, c[0x0][0x388] ;  /* 0x0000e200ff067b82 */ /* 0x000e240000000a00 */
[----:B0-----:R-:W-:-:S05]  /*19f0*/  IMAD.WIDE R6, R2, 0x8, R6 ;  /* 0x0000000802067825 */ /* 0x001fca00078e0206 */
[----:B------:R1:W-:Y:S01]  /*1a00*/  STG.E.64 desc[UR4][R6.64], R4 ;  /* 0x0000000406007986 */ /* 0x0003e2000c101b04 */
[----:B------:R-:W-:Y:S05]  /*1a10*/  BRA `(.L_x_38) ;  /* 0x00000000000c7947 */ /* 0x000fea0003800000 */
.L_x_1:
[----:B------:R-:W0:Y:S02]  /*1a20*/  LDC.64 R4, c[0x0][0x388] ;  /* 0x0000e200ff047b82 */ /* 0x000e240000000a00 */
[----:B0-----:R-:W-:-:S05]  /*1a30*/  IMAD.WIDE R4, R2, 0x8, R4 ;  /* 0x0000000802047825 */ /* 0x001fca00078e0204 */
[----:B------:R0:W-:Y:S02]  /*1a40*/  STG.E.64 desc[UR4][R4.64], RZ ;  /* 0x000000ff04007986 */ /* 0x0001e4000c101b04 */
.L_x_38:
[----:B------:R-:W-:Y:S05]  /*1a50*/  BSYNC.RECONVERGENT B0 ;  /* 0x0000000000007941 */ /* 0x000fea0003800200 */
.L_x_0:
[----:B01----:R-:W0:Y:S02]  /*1a60*/  LDC.64 R4, c[0x0][0x3a8] ;  /* 0x0000ea00ff047b82 */ /* 0x003e240000000a00 */
[CC--:B0-----:R-:W-:Y:S02]  /*1a70*/  IMAD R3, R4.reuse, R5.reuse, R3 ;  /* 0x0000000504037224 */ /* 0x0c1fe400078e0203 */
[----:B------:R-:W-:Y:S01]  /*1a80*/  IMAD R2, R4, R5, R2 ;  /* 0x0000000504027224 */ /* 0x000fe200078e0202 */
[----:B------:R-:W-:Y:S06]  /*1a90*/  @P1 BRA `(.L_x_39) ;  /* 0xffffffe8004c1947 */ /* 0x000fec000383ffff */
[----:B------:R-:W-:Y:S05]  /*1aa0*/  EXIT ;  /* 0x000000000000794d */ /* 0x000fea0003800000 */
        .weak           $__internal_0_$__cuda_sm20_div_rn_f64_full
        .type           $__internal_0_$__cuda_sm20_div_rn_f64_full,@function
        .size           $__internal_0_$__cuda_sm20_div_rn_f64_full,(.L_x_215 - $__internal_0_$__cuda_sm20_div_rn_f64_full)
$__internal_0_$__cuda_sm20_div_rn_f64_full:
[----:B------:R-:W-:Y:S01]  /*1ab0*/  FSETP.GEU.AND P3, PT, |R35|, 1.469367938527859385e-39, PT ;  /* 0x001000002300780b */ /* 0x000fe20003f6e200 */
[----:B------:R-:W-:Y:S01]  /*1ac0*/  IMAD.MOV.U32 R40, RZ, RZ, R34 ;  /* 0x000000ffff287224 */ /* 0x000fe200078e0022 */
[C---:B------:R-:W-:Y:S01]  /*1ad0*/  FSETP.GEU.AND P0, PT, |R37|.reuse, 1.469367938527859385e-39, PT ;  /* 0x001000002500780b */ /* 0x040fe20003f0e200 */
[----:B------:R-:W-:Y:S01]  /*1ae0*/  IMAD.MOV.U32 R44, RZ, RZ, 0x1 ;  /* 0x00000001ff2c7424 */ /* 0x000fe200078e00ff */
[----:B------:R-:W-:Y:S01]  /*1af0*/  MOV R36, R38 ;  /* 0x0000002600247202 */ /* 0x000fe20000000f00 */
[----:B------:R-:W-:Y:S01]  /*1b00*/  BSSY.RECONVERGENT B1, `(.L_x_40) ;  /* 0x0000054000017945 */ /* 0x000fe20003800200 */
[----:B------:R-:W-:Y:S02]  /*1b10*/  LOP3.LUT R39, R37, 0x800fffff, RZ, 0xc0, !PT ;  /* 0x800fffff25277812 */ /* 0x000fe400078ec0ff */
[----:B------:R-:W-:Y:S02]  /*1b20*/  LOP3.LUT R6, R35, 0x7ff00000, RZ, 0xc0, !PT ;  /* 0x7ff0000023067812 */ /* 0x000fe400078ec0ff */
[----:B------:R-:W-:-:S02]  /*1b30*/  LOP3.LUT R39, R39, 0x3ff00000, RZ, 0xfc, !PT ;  /* 0x3ff0000027277812 */ /* 0x000fc400078efcff */
[C---:B------:R-:W-:Y:S02]  /*1b40*/  LOP3.LUT R7, R37.reuse, 0x7ff00000, RZ, 0xc0, !PT ;  /* 0x7ff0000025077812 */ /* 0x040fe400078ec0ff */
[----:B------:R-:W-:Y:S01]  /*1b50*/  @!P3 LOP3.LUT R5, R37, 0x7ff00000, RZ, 0xc0, !PT ;  /* 0x7ff000002505b812 */ /* 0x000fe200078ec0ff */
[----:B------:R-:W-:Y:S01]  /*1b60*/  @!P0 DMUL R38, R36, 8.98846567431157953865e+307 ;  /* 0x7fe0000024268828 */ /* 0x000fe20000000000 */
[C---:B------:R-:W-:Y:S02]  /*1b70*/  ISETP.GE.U32.AND P2, PT, R6.reuse, R7, PT ;  /* 0x000000070600720c */ /* 0x040fe40003f46070 */
[----:B------:R-:W-:Y:S01]  /*1b80*/  @!P3 ISETP.GE.U32.AND P4, PT, R6, R5, PT ;  /* 0x000000050600b20c */ /* 0x000fe20003f86070 */
[----:B------:R-:W-:Y:S02]  /*1b90*/  IMAD.MOV.U32 R5, RZ, RZ, 0x1ca00000 ;  /* 0x1ca00000ff057424 */ /* 0x000fe400078e00ff */
[----:B------:R-:W0:Y:S03]  /*1ba0*/  MUFU.RCP64H R45, R39 ;  /* 0x00000027002d7308 */ /* 0x000e260000001800 */
[----:B------:R-:W-:-:S04]  /*1bb0*/  @!P3 SEL R41, R5, 0x63400000, !P4 ;  /* 0x634000000529b807 */ /* 0x000fc80006000000 */
[--C-:B------:R-:W-:Y:S02]  /*1bc0*/  @!P3 LOP3.LUT R42, R41, 0x80000000, R35.reuse, 0xf8, !PT ;  /* 0x80000000292ab812 */ /* 0x100fe400078ef823 */
[----:B------:R-:W-:Y:S02]  /*1bd0*/  SEL R41, R5, 0x63400000, !P2 ;  /* 0x6340000005297807 */ /* 0x000fe40005000000 */
[----:B------:R-:W-:Y:S01]  /*1be0*/  @!P3 LOP3.LUT R43, R42, 0x100000, RZ, 0xfc, !PT ;  /* 0x001000002a2bb812 */ /* 0x000fe200078efcff */
[----:B------:R-:W-:Y:S01]  /*1bf0*/  @!P3 IMAD.MOV.U32 R42, RZ, RZ, RZ ;  /* 0x000000ffff2ab224 */ /* 0x000fe200078e00ff */
[----:B------:R-:W-:-:S06]  /*1c00*/  LOP3.LUT R41, R41, 0x800fffff, R35, 0xf8, !PT ;  /* 0x800fffff29297812 */ /* 0x000fcc00078ef823 */
[----:B------:R-:W-:Y:S02]  /*1c10*/  @!P3 DFMA R40, R40, 2, -R42 ;  /* 0x400000002828b82b */ /* 0x000fe4000000082a */
[----:B0-----:R-:W-:-:S08]  /*1c20*/  DFMA R42, R44, -R38, 1 ;  /* 0x3ff000002c2a742b */ /* 0x001fd00000000826 */
[----:B------:R-:W-:-:S08]  /*1c30*/  DFMA R42, R42, R42, R42 ;  /* 0x0000002a2a2a722b */ /* 0x000fd0000000002a */
[----:B------:R-:W-:-:S08]  /*1c40*/  DFMA R42, R44, R42, R44 ;  /* 0x0000002a2c2a722b */ /* 0x000fd0000000002c */
[----:B------:R-:W-:-:S08]  /*1c50*/  DFMA R44, R42, -R38, 1 ;  /* 0x3ff000002a2c742b */ /* 0x000fd00000000826 */
[----:B------:R-:W-:-:S08]  /*1c60*/  DFMA R42, R42, R44, R42 ;  /* 0x0000002c2a2a722b */ /* 0x000fd0000000002a */
[----:B------:R-:W-:-:S08]  /*1c70*/  DMUL R44, R42, R40 ;  /* 0x000000282a2c7228 */ /* 0x000fd00000000000 */
[----:B------:R-:W-:-:S08]  /*1c80*/  DFMA R46, R44, -R38, R40 ;  /* 0x800000262c2e722b */ /* 0x000fd00000000028 */
[----:B------:R-:W-:Y:S01]  /*1c90*/  DFMA R46, R42, R46, R44 ;  /* 0x0000002e2a2e722b */ /* 0x000fe2000000002c */
[----:B------:R-:W-:Y:S01]  /*1ca0*/  IMAD.MOV.U32 R43, RZ, RZ, R6 ;  /* 0x000000ffff2b7224 */ /* 0x000fe200078e0006 */
[----:B------:R-:W-:Y:S01]  /*1cb0*/  @!P3 LOP3.LUT R43, R41, 0x7ff00000, RZ, 0xc0, !PT ;  /* 0x7ff00000292bb812 */ /* 0x000fe200078ec0ff */
[----:B------:R-:W-:Y:S01]  /*1cc0*/  IMAD.MOV.U32 R42, RZ, RZ, R7 ;  /* 0x000000ffff2a7224 */ /* 0x000fe200078e0007 */
[----:B------:R-:W-:-:S03]  /*1cd0*/  @!P0 LOP3.LUT R42, R39, 0x7ff00000, RZ, 0xc0, !PT ;  /* 0x7ff00000272a8812 */ /* 0x000fc600078ec0ff */
[----:B------:R-:W-:-:S05]  /*1ce0*/  VIADD R6, R43, 0xffffffff ;  /* 0xffffffff2b067836 */ /* 0x000fca0000000000 */
[----:B------:R-:W-:Y:S02]  /*1cf0*/  ISETP.GT.U32.AND P0, PT, R6, 0x7feffffe, PT ;  /* 0x7feffffe0600780c */ /* 0x000fe40003f04070 */
[----:B------:R-:W-:-:S04]  /*1d00*/  IADD3 R6, PT, PT, R42, -0x1, RZ ;  /* 0xffffffff2a067810 */ /* 0x000fc80007ffe0ff */
[----:B------:R-:W-:-:S13]  /*1d10*/  ISETP.GT.U32.OR P0, PT, R6, 0x7feffffe, P0 ;  /* 0x7feffffe0600780c */ /* 0x000fda0000704470 */
[----:B------:R-:W-:Y:S05]  /*1d20*/  @P0 BRA `(.L_x_41) ;  /* 0x0000000000700947 */ /* 0x000fea0003800000 */
[----:B------:R-:W-:Y:S01]  /*1d30*/  LOP3.LUT R35, R35, 0x7ff00000, RZ, 0xc0, !PT ;  /* 0x7ff0000023237812 */ /* 0x000fe200078ec0ff */
[----:B------:R-:W-:Y:S01]  /*1d40*/  IMAD.MOV.U32 R34, RZ, RZ, RZ ;  /* 0x000000ffff227224 */ /* 0x000fe200078e00ff */
[----:B------:R-:W-:-:S04]  /*1d50*/  LOP3.LUT R6, R37, 0x7ff00000, RZ, 0xc0, !PT ;  /* 0x7ff0000025067812 */ /* 0x000fc800078ec0ff */
[CC--:B------:R-:W-:Y:S02]  /*1d60*/  ISETP.GE.U32.AND P0, PT, R35.reuse, R6.reuse, PT ;  /* 0x000000062300720c */ /* 0x0c0fe40003f06070 */
[----:B------:R-:W-:Y:S02]  /*1d70*/  VIADDMNMX R6, R35, -R6, 0xb9600000, !PT ;  /* 0xb960000023067446 */ /* 0x000fe40007800906 */
[----:B------:R-:W-:Y:S02]  /*1d80*/  SEL R5, R5, 0x63400000, !P0 ;  /* 0x6340000005057807 */ /* 0x000fe40004000000 */
[----:B------:R-:W-:-:S05]  /*1d90*/  VIMNMX R6, PT, PT, R6, 0x46a00000, PT ;  /* 0x46a0000006067848 */ /* 0x000fca0003fe0100 */
[----:B------:R-:W-:-:S04]  /*1da0*/  IMAD.IADD R5, R6, 0x1, -R5 ;  /* 0x0000000106057824 */ /* 0x000fc800078e0a05 */
[----:B------:R-:W-:-:S06]  /*1db0*/  VIADD R35, R5, 0x7fe00000 ;  /* 0x7fe0000005237836 */ /* 0x000fcc0000000000 */
[----:B------:R-:W-:-:S10]  /*1dc0*/  DMUL R6, R46, R34 ;  /* 0x000000222e067228 */ /* 0x000fd40000000000 */
[----:B------:R-:W-:-:S13]  /*1dd0*/  FSETP.GTU.AND P0, PT, |R7|, 1.469367938527859385e-39, PT ;  /* 0x001000000700780b */ /* 0x000fda0003f0c200 */
[----:B------:R-:W-:Y:S05]  /*1de0*/  @P0 BRA `(.L_x_42) ;  /* 0x0000000000940947 */ /* 0x000fea0003800000 */
[----:B------:R-:W-:Y:S01]  /*1df0*/  DFMA R38, R46, -R38, R40 ;  /* 0x800000262e26722b */ /* 0x000fe20000000028 */
[----:B------:R-:W-:-:S09]  /*1e00*/  IMAD.MOV.U32 R34, RZ, RZ, RZ ;  /* 0x000000ffff227224 */ /* 0x000fd200078e00ff */
[C---:B------:R-:W-:Y:S02]  /*1e10*/  FSETP.NEU.AND P0, PT, R39.reuse, RZ, PT ;  /* 0x000000ff2700720b */ /* 0x040fe40003f0d000 */
[----:B------:R-:W-:-:S04]  /*1e20*/  LOP3.LUT R41, R39, 0x80000000, R37, 0x48, !PT ;  /* 0x8000000027297812 */ /* 0x000fc800078e4825 */
[----:B------:R-:W-:-:S07]  /*1e30*/  LOP3.LUT R35, R41, R35, RZ, 0xfc, !PT ;  /* 0x0000002329237212 */ /* 0x000fce00078efcff */
[----:B------:R-:W-:Y:S05]  /*1e40*/  @!P0 BRA `(.L_x_42) ;  /* 0x00000000007c8947 */ /* 0x000fea0003800000 */
[----:B------:R-:W-:Y:S01]  /*1e50*/  IMAD.MOV R37, RZ, RZ, -R5 ;  /* 0x000000ffff257224 */ /* 0x000fe200078e0a05 */
[----:B------:R-:W-:Y:S01]  /*1e60*/  DMUL.RP R34, R46, R34 ;  /* 0x000000222e227228 */ /* 0x000fe20000008000 */
[----:B------:R-:W-:Y:S01]  /*1e70*/  IMAD.MOV.U32 R36, RZ, RZ, RZ ;  /* 0x000000ffff247224 */ /* 0x000fe200078e00ff */
[----:B------:R-:W-:-:S05]  /*1e80*/  IADD3 R5, PT, PT, -R5, -0x43300000, RZ ;  /* 0xbcd0000005057810 */ /* 0x000fca0007ffe1ff */
[----:B------:R-:W-:-:S03]  /*1e90*/  DFMA R36, R6, -R36, R46 ;  /* 0x800000240624722b */ /* 0x000fc6000000002e */
[----:B------:R-:W-:-:S07]  /*1ea0*/  LOP3.LUT R41, R35, R41, RZ, 0x3c, !PT ;  /* 0x0000002923297212 */ /* 0x000fce00078e3cff */
[----:B------:R-:W-:-:S04]  /*1eb0*/  FSETP.NEU.AND P0, PT, |R37|, R5, PT ;  /* 0x000000052500720b */ /* 0x000fc80003f0d200 */
[----:B------:R-:W-:Y:S02]  /*1ec0*/  FSEL R6, R34, R6, !P0 ;  /* 0x0000000622067208 */ /* 0x000fe40004000000 */
[----:B------:R-:W-:Y:S01]  /*1ed0*/  FSEL R7, R41, R7, !P0 ;  /* 0x0000000729077208 */ /* 0x000fe20004000000 */
[----:B------:R-:W-:Y:S06]  /*1ee0*/  BRA `(.L_x_42) ;  /* 0x0000000000547947 */ /* 0x000fec0003800000 */
.L_x_41:
[----:B------:R-:W-:-:S14]  /*1ef0*/  DSETP.NAN.AND P0, PT, R34, R34, PT ;  /* 0x000000222200722a */ /* 0x000fdc0003f08000 */
[----:B------:R-:W-:Y:S05]  /*1f00*/  @P0 BRA `(.L_x_43) ;  /* 0x0000000000440947 */ /* 0x000fea0003800000 */
[----:B------:R-:W-:-:S14]  /*1f10*/  DSETP.NAN.AND P0, PT, R36, R36, PT ;  /* 0x000000242400722a */ /* 0x000fdc0003f08000 */
[----:B------:R-:W-:Y:S05]  /*1f20*/  @P0 BRA `(.L_x_44) ;  /* 0x0000000000300947 */ /* 0x000fea0003800000 */
[----:B------:R-:W-:Y:S01]  /*1f30*/  ISETP.NE.AND P0, PT, R43, R42, PT ;  /* 0x0000002a2b00720c */ /* 0x000fe20003f05270 */
[----:B------:R-:W-:Y:S01]  /*1f40*/  IMAD.MOV.U32 R6, RZ, RZ, 0x0 ;  /* 0x00000000ff067424 */ /* 0x000fe200078e00ff */
[----:B------:R-:W-:-:S11]  /*1f50*/  MOV R7, 0xfff80000 ;  /* 0xfff8000000077802 */ /* 0x000fd60000000f00 */
[----:B------:R-:W-:Y:S05]  /*1f60*/  @!P0 BRA `(.L_x_42) ;  /* 0x0000000000348947 */ /* 0x000fea0003800000 */
[----:B------:R-:W-:Y:S02]  /*1f70*/  ISETP.NE.AND P0, PT, R43, 0x7ff00000, PT ;  /* 0x7ff000002b00780c */ /* 0x000fe40003f05270 */
[----:B------:R-:W-:Y:S02]  /*1f80*/  LOP3.LUT R7, R35, 0x80000000, R37, 0x48, !PT ;  /* 0x8000000023077812 */ /* 0x000fe400078e4825 */
[----:B------:R-:W-:-:S13]  /*1f90*/  ISETP.EQ.OR P0, PT, R42, RZ, !P0 ;  /* 0x000000ff2a00720c */ /* 0x000fda0004702670 */
[----:B------:R-:W-:Y:S01]  /*1fa0*/  @P0 LOP3.LUT R5, R7, 0x7ff00000, RZ, 0xfc, !PT ;  /* 0x7ff0000007050812 */ /* 0x000fe200078efcff */
[----:B------:R-:W-:Y:S02]  /*1fb0*/  @!P0 IMAD.MOV.U32 R6, RZ, RZ, RZ ;  /* 0x000000ffff068224 */ /* 0x000fe400078e00ff */
[----:B------:R-:W-:Y:S02]  /*1fc0*/  @P0 IMAD.MOV.U32 R6, RZ, RZ, RZ ;  /* 0x000000ffff060224 */ /* 0x000fe400078e00ff */
[----:B------:R-:W-:Y:S01]  /*1fd0*/  @P0 IMAD.MOV.U32 R7, RZ, RZ, R5 ;  /* 0x000000ffff070224 */ /* 0x000fe200078e0005 */
[----:B------:R-:W-:Y:S06]  /*1fe0*/  BRA `(.L_x_42) ;  /* 0x0000000000147947 */ /* 0x000fec0003800000 */
.L_x_44:
[----:B------:R-:W-:Y:S01]  /*1ff0*/  LOP3.LUT R7, R37, 0x80000, RZ, 0xfc, !PT ;  /* 0x0008000025077812 */ /* 0x000fe200078efcff */
[----:B------:R-:W-:Y:S01]  /*2000*/  IMAD.MOV.U32 R6, RZ, RZ, R36 ;  /* 0x000000ffff067224 */ /* 0x000fe200078e0024 */
[----:B------:R-:W-:Y:S06]  /*2010*/  BRA `(.L_x_42) ;  /* 0x0000000000087947 */ /* 0x000fec0003800000 */
.L_x_43:
[----:B------:R-:W-:Y:S01]  /*2020*/  LOP3.LUT R7, R35, 0x80000, RZ, 0xfc, !PT ;  /* 0x0008000023077812 */ /* 0x000fe200078efcff */
[----:B------:R-:W-:-:S07]  /*2030*/  IMAD.MOV.U32 R6, RZ, RZ, R34 ;  /* 0x000000ffff067224 */ /* 0x000fce00078e0022 */
.L_x_42:
[----:B------:R-:W-:Y:S05]  /*2040*/  BSYNC.RECONVERGENT B1 ;  /* 0x0000000000017941 */ /* 0x000fea0003800200 */
.L_x_40:
[----:B------:R-:W-:-:S04]  /*2050*/  IMAD.MOV.U32 R5, RZ, RZ, 0x0 ;  /* 0x00000000ff057424 */ /* 0x000fc800078e00ff */
[----:B------:R-:W-:Y:S05]  /*2060*/  RET.REL.NODEC R4 `(_Z8mc_loop3PKdPdS0_S0_S0_iii) ;  /* 0xffffffdc04e47950 */ /* 0x000fea0003c3ffff */
.L_x_45:
[----:B------:R-:W-:-:S00]  /*2070*/  BRA `(.L_x_45) ;  /* 0xfffffffc00fc7947 */ /* 0x000fc0000383ffff */
[----:B------:R-:W-:-:S00]  /*2080*/  NOP ;  /* 0x0000000000007918 */ /* 0x000fc00000000000 */
[----:B------:R-:W-:-:S00]  /*2090*/  NOP ;  /* 0x0000000000007918 */ /* 0x000fc00000000000 */
[----:B------:R-:W-:-:S00]  /*20a0*/  NOP ;  /* 0x0000000000007918 */ /* 0x000fc00000000000 */
[----:B------:R-:W-:-:S00]  /*20b0*/  NOP ;  /* 0x0000000000007918 */ /* 0x000fc00000000000 */
[----:B------:R-:W-:-:S00]  /*20c0*/  NOP ;  /* 0x0000000000007918 */ /* 0x000fc00000000000 */
[----:B------:R-:W-:-:S00]  /*20d0*/  NOP ;  /* 0x0000000000007918 */ /* 0x000fc00000000000 */
[----:B------:R-:W-:-:S00]  /*20e0*/  NOP ;  /* 0x0000000000007918 */ /* 0x000fc00000000000 */
[----:B------:R-:W-:-:S00]  /*20f0*/  NOP ;  /* 0x0000000000007918 */ /* 0x000fc00000000000 */
.L_x_215:


//--------------------- .text._Z8cc_loop3PKdPdS0_S0_S0_iii --------------------------
	.section	.text._Z8cc_loop3PKdPdS0_S0_S0_iii,"ax",@progbits
	.align	128
        .global         _Z8cc_loop3PKdPdS0_S0_S0_iii
        .type           _Z8cc_loop3PKdPdS0_S0_S0_iii,@function
        .size           _Z8cc_loop3PKdPdS0_S0_S0_iii,(.L_x_216 - _Z8cc_loop3PKdPdS0_S0_S0_iii)
        .other          _Z8cc_loop3PKdPdS0_S0_S0_iii,@"STO_CUDA_ENTRY STV_DEFAULT"
_Z8cc_loop3PKdPdS0_S0_S0_iii:
.text._Z8cc_loop3PKdPdS0_S0_S0_iii:
        /* <DEDUP_REMOVED lines=17> */
[----:B------:R-:W0:Y:S01]  /*0110*/  LDC.64 R42, c[0x0][0x3a0] ;  /* 0x0000e800ff2a7b82 */ /* 0x000e220000000a00 */
[----:B------:R-:W1:Y:S01]  /*0120*/  LDCU.64 UR4, c[0x0][0x358] ;  /* 0x00006b00ff0477ac */ /* 0x000e620008000a00 */
[----:B------:R-:W-:-:S06]  /*0130*/  IMAD R48, R31, R2, R3 ;  /* 0x000000021f307224 */ /* 0x000fcc00078e0203 */
[----:B------:R-:W2:Y:S01]  /*0140*/  LDC.64 R44, c[0x0][0x398] ;  /* 0x0000e600ff2c7b82 */ /* 0x000ea20000000a00 */
[----:B------:R-:W-:Y:S02]  /*0150*/  IMAD R0, R31, R2, -R2 ;  /* 0x000000021f007224 */ /* 0x000fe400078e0a02 */
[----:B0-----:R-:W-:-:S05]  /*0160*/  IMAD.WIDE R10, R48, 0x8, R42 ;  /* 0x00000008300a7825 */ /* 0x001fca00078e022a */
[----:B-1----:R-:W3:Y:S01]  /*0170*/  LDG.E.64.CONSTANT R6, desc[UR4][R10.64] ;  /* 0x000000040a067981 */ /* 0x002ee2000c1e9b00 */
[----:B--2---:R-:W-:-:S03]  /*0180*/  IMAD.WIDE R8, R48, 0x8, R44 ;  /* 0x0000000830087825 */ /* 0x004fc600078e022c */
[----:B------:R-:W3:Y:S04]  /*0190*/  LDG.E.64.CONSTANT R24, desc[UR4][R10.64+-0x8] ;  /* 0xfffff8040a187981 */ /* 0x000ee8000c1e9b00 */
[----:B------:R-:W2:Y:S04]  /*01a0*/  LDG.E.64.CONSTANT R4, desc[UR4][R8.64] ;  /* 0x0000000408047981 */ /* 0x000ea8000c1e9b00 */
[----:B------:R-:W2:Y:S01]  /*01b0*/  LDG.E.64.CONSTANT R28, desc[UR4][R8.64+-0x8] ;  /* 0xfffff804081c7981 */ /* 0x000ea2000c1e9b00 */
[----:B------:R-:W-:Y:S01]  /*01c0*/  IADD3 R47, PT, PT, R0, -0x1, R3 ;  /* 0xffffffff002f7810 */ /* 0x000fe20007ffe003 */
[----:B------:R-:W-:-:S02]  /*01d0*/  IMAD.WIDE R32, R2, 0x8, R10 ;  /* 0x0000000802207825 */ /* 0x000fc400078e020a */
[----:B------:R-:W4:Y:S02]  /*01e0*/  LDG.E.64.CONSTANT R22, desc[UR4][R10.64+0x8] ;  /* 0x000008040a167981 */ /* 0x000f24000c1e9b00 */
[C---:B------:R-:W-:Y:S02]  /*01f0*/  IMAD.WIDE R42, R47.reuse, 0x8, R42 ;  /* 0x000000082f2a7825 */ /* 0x040fe400078e022a */
[----:B------:R-:W4:Y:S02]  /*0200*/  LDG.E.64.CONSTANT R38, desc[UR4][R32.64+-0x8] ;  /* 0xfffff80420267981 */ /* 0x000f24000c1e9b00 */
[----:B------:R-:W-:Y:S02]  /*0210*/  IMAD.WIDE R52, R2, 0x8, R8 ;  /* 0x0000000802347825 */ /* 0x000fe400078e0208 */
[----:B------:R-:W4:Y:S04]  /*0220*/  LDG.E.64.CONSTANT R34, desc[UR4][R32.64] ;  /* 0x0000000420227981 */ /* 0x000f28000c1e9b00 */
[----:B------:R-:W4:Y:S01]  /*0230*/  LDG.E.64.CONSTANT R40, desc[UR4][R8.64+0x8] ;  /* 0x0000080408287981 */ /* 0x000f22000c1e9b00 */
[----:B------:R-:W-:-:S03]  /*0240*/  IMAD.WIDE R44, R47, 0x8, R44 ;  /* 0x000000082f2c7825 */ /* 0x000fc600078e022c */
[----:B------:R-:W4:Y:S04]  /*0250*/  LDG.E.64.CONSTANT R26, desc[UR4][R42.64] ;  /* 0x000000042a1a7981 */ /* 0x000f28000c1e9b00 */
        /* <DEDUP_REMOVED lines=8> */
[----:B------:R0:W5:Y:S01]  /*02e0*/  LDG.E.64.CONSTANT R8, desc[UR4][R44.64+0x10] ;  /* 0x000010042c087981 */ /* 0x000162000c1e9b00 */
[----:B---3--:R-:W-:-:S02]  /*02f0*/  DADD R50, R6, -R24 ;  /* 0x0000000006327229 */ /* 0x008fc40000000818 */
[----:B--2---:R-:W-:Y:S01]  /*0300*/  DADD R24, R4, -R28 ;  /* 0x0000000004187229 */ /* 0x004fe2000000081c */
[----:B------:R-:W1:Y:S01]  /*0310*/  LDC R29, c[0x0][0x3b0] ;  /* 0x0000ec00ff1d7b82 */ /* 0x000e620000000800 */
[C---:B----4-:R-:W-:Y:S02]  /*0320*/  DADD R22, R6.reuse, -R22 ;  /* 0x0000000006167229 */ /* 0x050fe40000000816 */
[----:B------:R-:W-:-:S06]  /*0330*/  DADD R38, R6, -R38 ;  /* 0x0000000006267229 */ /* 0x000fcc0000000826 */
[----:B------:R-:W-:Y:S02]  /*0340*/  DMUL R22, R22, R22 ;  /* 0x0000001616167228 */ /* 0x000fe40000000000 */
[----:B------:R-:W-:Y:S02]  /*0350*/  DADD R34, R6, -R34 ;  /* 0x0000000006227229 */ /* 0x000fe40000000822 */
[----:B------:R-:W-:Y:S02]  /*0360*/  DADD R40, R4, -R40 ;  /* 0x0000000004287229 */ /* 0x000fe40000000828 */
[C---:B------:R-:W-:Y:S02]  /*0370*/  DADD R26, R6.reuse, -R26 ;  /* 0x00000000061a7229 */ /* 0x040fe4000000081a */
[----:B------:R-:W-:Y:S01]  /*0380*/  DADD R32, R6, -R32 ;  /* 0x0000000006207229 */ /* 0x000fe20000000820 */
[----:B-1----:R-:W-:-:S03]  /*0390*/  ISETP.GE.AND P0, PT, R29, 0x1, PT ;  /* 0x000000011d00780c */ /* 0x002fc60003f06270 */
[----:B------:R-:W-:Y:S02]  /*03a0*/  DFMA R22, R40, R40, R22 ;  /* 0x000000282816722b */ /* 0x000fe40000000016 */
[----:B------:R-:W-:Y:S02]  /*03b0*/  DADD R16, R4, -R16 ;  /* 0x0000000004107229 */ /* 0x000fe40000000810 */
[----:B------:R-:W-:Y:S02]  /*03c0*/  DMUL R32, R32, R32 ;  /* 0x0000002020207228 */ /* 0x000fe40000000000 */
[----:B------:R-:W-:Y:S02]  /*03d0*/  DMUL R50, R50, R50 ;  /* 0x0000003232327228 */ /* 0x000fe40000000000 */
[C---:B------:R-:W-:Y:S02]  /*03e0*/  DADD R36, R4.reuse, -R36 ;  /* 0x0000000004247229 */ /* 0x040fe40000000824 */
[----:B------:R-:W-:-:S02]  /*03f0*/  DADD R18, R4, -R18 ;  /* 0x0000000004127229 */ /* 0x000fc40000000812 */
[----:B------:R-:W-:Y:S02]  /*0400*/  DADD R14, R4, -R14 ;  /* 0x00000000040e7229 */ /* 0x000fe4000000080e */
[----:B------:R-:W-:Y:S02]  /*0410*/  DMUL R38, R38, R38 ;  /* 0x0000002626267228 */ /* 0x000fe40000000000 */
[----:B------:R-:W-:Y:S02]  /*0420*/  DMUL R34, R34, R34 ;  /* 0x0000002222227228 */ /* 0x000fe40000000000 */
[----:B------:R-:W-:Y:S02]  /*0430*/  DMUL R26, R26, R26 ;  /* 0x0000001a1a1a7228 */ /* 0x000fe40000000000 */
[----:B------:R-:W-:Y:S02]  /*0440*/  DADD R40, R6, -R20 ;  /* 0x0000000006287229 */ /* 0x000fe40000000814 */
[----:B------:R-:W-:-:S02]  /*0450*/  DFMA R16, R16, R16, R32 ;  /* 0x000000101010722b */ /* 0x000fc40000000020 */
[----:B------:R-:W-:Y:S02]  /*0460*/  DADD R32, R6, -R12 ;  /* 0x0000000006207229 */ /* 0x000fe4000000080c */
[----:B------:R-:W-:Y:S02]  /*0470*/  DFMA R24, R24, R24, R50 ;  /* 0x000000181818722b */ /* 0x000fe40000000032 */
[----:B------:R-:W-:Y:S02]  /*0480*/  DFMA R20, R36, R36, R38 ;  /* 0x000000242414722b */ /* 0x000fe40000000026 */
[----:B------:R-:W-:Y:S02]  /*0490*/  DFMA R18, R18, R18, R34 ;  /* 0x000000121212722b */ /* 0x000fe40000000022 */
[----:B------:R-:W-:Y:S02]  /*04a0*/  DFMA R14, R14, R14, R26 ;  /* 0x0000000e0e0e722b */ /* 0x000fe4000000001a */
[----:B------:R-:W-:-:S02]  /*04b0*/  DADD R10, R4, -R10 ;  /* 0x00000000040a7229 */ /* 0x000fc4000000080a */
[----:B------:R-:W-:Y:S01]  /*04c0*/  DMUL R12, R40, R40 ;  /* 0x00000028280c7228 */ /* 0x000fe20000000000 */
[----:B0-----:R-:W-:Y:S10]  /*04d0*/  @!P0 EXIT ;  /* 0x000000000000894d */ /* 0x001ff40003800000 */
[----:B------:R-:W0:Y:S01]  /*04e0*/  LDC.64 R26, c[0x0][0x390] ;  /* 0x0000e400ff1a7b82 */ /* 0x000e220000000a00 */
[----:B------:R-:W-:Y:S01]  /*04f0*/  DADD R6, R6, -R6 ;  /* 0x0000000006067229 */ /* 0x000fe20000000806 */
[CC--:B------:R-:W-:Y:S01]  /*0500*/  IMAD R0, R31.reuse, R2.reuse, R2 ;  /* 0x000000021f007224 */ /* 0x0c0fe200078e0202 */
[----:B-----5:R-:W-:Y:S01]  /*0510*/  DADD R8, R4, -R8 ;  /* 0x0000000004087229 */ /* 0x020fe20000000808 */
[----:B------:R-:W-:Y:S01]  /*0520*/  IADD3 R31, PT, PT, R31, -0x1, RZ ;  /* 0xffffffff1f1f7810 */ /* 0x000fe20007ffe0ff */
[----:B------:R-:W-:Y:S01]  /*0530*/  DMUL R32, R32, R32 ;  /* 0x0000002020207228 */ /* 0x000fe20000000000 */
[----:B------:R-:W-:Y:S01]  /*0540*/  IMAD.IADD R0, R3, 0x1, R0 ;  /* 0x0000000103007824 */ /* 0x000fe200078e0200 */
[----:B------:R-:W-:Y:S01]  /*0550*/  DADD R4, R4, -R4 ;  /* 0x0000000004047229 */ /* 0x000fe20000000804 */
[-C--:B------:R-:W-:Y:S01]  /*0560*/  IMAD R48, R48, R29.reuse, RZ ;  /* 0x0000001d30307224 */ /* 0x080fe200078e02ff */
[----:B------:R-:W-:Y:S01]  /*0570*/  DMUL R6, R6, R6 ;  /* 0x0000000606067228 */ /* 0x000fe20000000000 */
[----:B------:R-:W-:Y:S01]  /*0580*/  IMAD R28, R31, R2, R3 ;  /* 0x000000021f1c7224 */ /* 0x000fe200078e0203 */
[----:B------:R-:W-:Y:S01]  /*0590*/  DFMA R12, R10, R10, R12 ;  /* 0x0000000a0a0c722b */ /* 0x000fe2000000000c */
[----:B------:R-:W-:Y:S01]  /*05a0*/  IMAD R2, R2, 0x2, R47 ;  /* 0x0000000202027824 */ /* 0x000fe200078e022f */
[----:B------:R-:W-:Y:S01]  /*05b0*/  DFMA R10, R8, R8, R32 ;  /* 0x00000008080a722b */ /* 0x000fe20000000020 */
[-C--:B------:R-:W-:Y:S01]  /*05c0*/  IMAD R47, R47, R29.reuse, RZ ;  /* 0x0000001d2f2f7224 */ /* 0x080fe200078e02ff */
[----:B------:R-:W-:Y:S01]  /*05d0*/  IADD3 R46, PT, PT, -R29, RZ, RZ ;  /* 0x000000ff1d2e7210 */ /* 0x000fe20007ffe1ff */
[----:B------:R-:W1:Y:S01]  /*05e0*/  LDCU.64 UR8, c[0x0][0x388] ;  /* 0x00007100ff0877ac */ /* 0x000e620008000a00 */
[----:B------:R-:W-:Y:S01]  /*05f0*/  DFMA R8, R4, R4, R6 ;  /* 0x000000040408722b */ /* 0x000fe20000000006 */
[-C--:B------:R-:W-:Y:S01]  /*0600*/  IMAD R6, R28, R29.reuse, RZ ;  /* 0x0000001d1c067224 */ /* 0x080fe200078e02ff */
[----:B------:R-:W2:Y:S01]  /*0610*/  LDCU.64 UR6, c[0x0][0x380] ;  /* 0x00007000ff0677ac */ /* 0x000ea20008000a00 */
[----:B------:R-:W-:-:S02]  /*0620*/  IMAD R7, R0, R29, RZ ;  /* 0x0000001d00077224 */ /* 0x000fc400078e02ff */
[-C--:B------:R-:W-:Y:S01]  /*0630*/  IMAD R5, R2, R29.reuse, RZ ;  /* 0x0000001d02057224 */ /* 0x080fe200078e02ff */
[----:B------:R-:W-:Y:S01]  /*0640*/  IADD3 R2, PT, PT, R6, R29, RZ ;  /* 0x0000001d06027210 */ /* 0x000fe20007ffe0ff */
[----:B------:R-:W-:Y:S02]  /*0650*/  IMAD.IADD R4, R48, 0x1, -R29 ;  /* 0x0000000130047824 */ /* 0x000fe400078e0a1d */
[----:B0-----:R-:W-:-:S04]  /*0660*/  IMAD.WIDE.U32 R26, R29, 0x10, R26 ;  /* 0x000000101d1a7825 */ /* 0x001fc800078e001a */
[----:B-12---:R-:W-:-:S07]  /*0670*/  IMAD.IADD R3, R7, 0x1, R29 ;  /* 0x0000000107037824 */ /* 0x006fce00078e021d */
.L_x_85:
[----:B01----:R-:W0:Y:S02]  /*0680*/  LDC.64 R32, c[0x0][0x390] ;  /* 0x0000e400ff207b82 */ /* 0x003e240000000a00 */
[----:B0-----:R-:W-:-:S06]  /*0690*/  IMAD.WIDE R30, R48, 0x8, R32 ;  /* 0x00000008301e7825 */ /* 0x001fcc00078e0220 */
[----:B------:R-:W2:Y:S01]  /*06a0*/  LDG.E.64.CONSTANT R30, desc[UR4][R30.64] ;  /* 0x000000041e1e7981 */ /* 0x000ea2000c1e9b00 */
[----:B------:R-:W-:Y:S01]  /*06b0*/  BSSY.RECONVERGENT B0, `(.L_x_46) ;  /* 0x0000153000007945 */ /* 0x000fe20003800200 */
[----:B------:R-:W-:Y:S01]  /*06c0*/  IMAD.WIDE R28, R48, 0x8, RZ ;  /* 0x00000008301c7825 */ /* 0x000fe200078e02ff */
[----:B--2---:R-:W-:-:S14]  /*06d0*/  DSETP.GT.AND P0, PT, R30, RZ, PT ;  /* 0x000000ff1e00722a */ /* 0x004fdc0003f04000 */
[----:B------:R-:W-:Y:S05]  /*06e0*/  @!P0 BRA `(.L_x_47) ;  /* 0x0000001400308947 */ /* 0x000fea0003800000 */
[----:B------:R-:W-:-:S06]  /*06f0*/  IMAD.WIDE R32, R47, 0x8, R32 ;  /* 0x000000082f207825 */ /* 0x000fcc00078e0220 */
[----:B------:R-:W2:Y:S01]  /*0700*/  LDG.E.64.CONSTANT R32, desc[UR4][R32.64] ;  /* 0x0000000420207981 */ /* 0x000ea2000c1e9b00 */
[----:B------:R-:W-:Y:S01]  /*0710*/  BSSY.RECONVERGENT B2, `(.L_x_48) ;  /* 0x0000020000027945 */ /* 0x000fe20003800200 */
[----:B------:R-:W-:Y:S01]  /*0720*/  IMAD.MOV.U32 R0, RZ, RZ, RZ ;  /* 0x000000ffff007224 */ /* 0x000fe200078e00ff */
[----:B------:R-:W-:Y:S01]  /*0730*/  CS2R R30, SRZ ;  /* 0x00000000001e7805 */ /* 0x000fe2000001ff00 */
[----:B--2---:R-:W-:-:S14]  /*0740*/  DSETP.GT.AND P0, PT, R32, RZ, PT ;  /* 0x000000ff2000722a */ /* 0x004fdc0003f04000 */
[----:B------:R-:W-:Y:S05]  /*0750*/  @!P0 BRA `(.L_x_49) ;  /* 0x00000000006c8947 */ /* 0x000fea0003800000 */
[----:B------:R-:W0:Y:S02]  /*0760*/  LDC.64 R32, c[0x0][0x380] ;  /* 0x0000e000ff207b82 */ /* 0x000e240000000a00 */
[----:B0-----:R-:W-:-:S06]  /*0770*/  IMAD.WIDE R32, R47, 0x8, R32 ;  /* 0x000000082f207825 */ /* 0x001fcc00078e0220 */
[----:B------:R-:W2:Y:S01]  /*0780*/  LDG.E.64.CONSTANT R32, desc[UR4][R32.64] ;  /* 0x0000000420207981 */ /* 0x000ea2000c1e9b00 */
[----:B------:R-:W0:Y:S01]  /*0790*/  MUFU.RCP64H R31, R15 ;  /* 0x0000000f001f7308 */ /* 0x000e220000001800 */
[----:B------:R-:W-:Y:S01]  /*07a0*/  IMAD.MOV.U32 R30, RZ, RZ, 0x1 ;  /* 0x00000001ff1e7424 */ /* 0x000fe200078e00ff */
[----:B------:R-:W-:Y:S05]  /*07b0*/  BSSY.RECONVERGENT B3, `(.L_x_50) ;  /* 0x0000013000037945 */ /* 0x000fea0003800200 */
        /* <DEDUP_REMOVED lines=12> */
[----:B------:R-:W-:Y:S01]  /*0880*/  MOV R36, R14 ;  /* 0x0000000e00247202 */ /* 0x000fe20000000f00 */
[----:B------:R-:W-:Y:S01]  /*0890*/  IMAD.MOV.U32 R37, RZ, RZ, R15 ;  /* 0x000000ffff257224 */ /* 0x000fe200078e000f */
[----:B------:R-:W-:-:S07]  /*08a0*/  MOV R50, 0x8c0 ;  /* 0x000008c000327802 */ /* 0x000fce0000000f00 */
[----:B------:R-:W-:Y:S05]  /*08b0*/  CALL.REL.NOINC `($__internal_1_$__cuda_sm20_div_rn_f64_full) ;  /* 0x0000001000fc7944 */ /* 0x000fea0003c00000 */
[----:B------:R-:W-:Y:S01]  /*08c0*/  IMAD.MOV.U32 R30, RZ, RZ, R32 ;  /* 0x000000ffff1e7224 */ /* 0x000fe200078e0020 */
[----:B------:R-:W-:-:S07]  /*08d0*/  MOV R31, R33 ;  /* 0x00000021001f7202 */ /* 0x000fce0000000f00 */
.L_x_51:
[----:B------:R-:W-:Y:S05]  /*08e0*/  BSYNC.RECONVERGENT B3 ;  /* 0x0000000000037941 */ /* 0x000fea0003800200 */
.L_x_50:
[----:B------:R-:W-:Y:S01]  /*08f0*/  DADD R30, RZ, R30 ;  /* 0x00000000ff1e7229 */ /* 0x000fe2000000001e */
[----:B------:R-:W-:-:S10]  /*0900*/  IMAD.MOV.U32 R0, RZ, RZ, 0x1 ;  /* 0x00000001ff007424 */ /* 0x000fd400078e00ff */
.L_x_49:
[----:B------:R-:W-:Y:S05]  /*0910*/  BSYNC.RECONVERGENT B2 ;  /* 0x0000000000027941 */ /* 0x000fea0003800200 */
.L_x_48:
[----:B------:R-:W0:Y:S08]  /*0920*/  LDC R35, c[0x0][0x3b0] ;  /* 0x0000ec00ff237b82 */ /* 0x000e300000000800 */
[----:B------:R-:W0:Y:S02]  /*0930*/  LDC.64 R32, c[0x0][0x390] ;  /* 0x0000e400ff207b82 */ /* 0x000e240000000a00 */
[----:B0-----:R-:W-:-:S04]  /*0940*/  IMAD.WIDE.U32 R32, R35, 0x8, R32 ;  /* 0x0000000823207825 */ /* 0x001fc800078e0020 */
[----:B------:R-:W-:-:S06]  /*0950*/  IMAD.WIDE R32, R47, 0x8, R32 ;  /* 0x000000082f207825 */ /* 0x000fcc00078e0220 */
[----:B------:R-:W2:Y:S01]  /*0960*/  LDG.E.64.CONSTANT R32, desc[UR4][R32.64] ;  /* 0x0000000420207981 */ /* 0x000ea2000c1e9b00 */
[----:B------:R-:W-:Y:S01]  /*0970*/  BSSY.RECONVERGENT B2, `(.L_x_52) ;  /* 0x000001e000027945 */ /* 0x000fe20003800200 */
        /* <DEDUP_REMOVED lines=22> */
[----:B------:R-:W-:Y:S01]  /*0ae0*/  MOV R37, R13 ;  /* 0x0000000d00257202 */ /* 0x000fe20000000f00 */
[----:B------:R-:W-:Y:S01]  /*0af0*/  IMAD.MOV.U32 R36, RZ, RZ, R12 ;  /* 0x000000ffff247224 */ /* 0x000fe200078e000c */
[----:B------:R-:W-:-:S07]  /*0b00*/  MOV R50, 0xb20 ;  /* 0x00000b2000327802 */ /* 0x000fce0000000f00 */
[----:B------:R-:W-:Y:S05]  /*0b10*/  CALL.REL.NOINC `($__internal_1_$__cuda_sm20_div_rn_f64_full) ;  /* 0x0000001000647944 */ /* 0x000fea0003c00000 */
.L_x_55:
[----:B------:R-:W-:Y:S05]  /*0b20*/  BSYNC.RECONVERGENT B3 ;  /* 0x0000000000037941 */ /* 0x000fea0003800200 */
.L_x_54:
[----:B------:R-:W-:Y:S01]  /*0b30*/  DADD R30, R30, R32 ;  /* 0x000000001e1e7229 */ /* 0x000fe20000000020 */
[----:B------:R-:W-:-:S10]  /*0b40*/  VIADD R0, R0, 0x1 ;  /* 0x0000000100007836 */ /* 0x000fd40000000000 */
.L_x_53:
[----:B------:R-:W-:Y:S05]  /*0b50*/  BSYNC.RECONVERGENT B2 ;  /* 0x0000000000027941 */ /* 0x000fea0003800200 */
.L_x_52:
        /* <DEDUP_REMOVED lines=29> */
.L_x_59:
[----:B------:R-:W-:Y:S05]  /*0d30*/  BSYNC.RECONVERGENT B3 ;  /* 0x0000000000037941 */ /* 0x000fea0003800200 */
.L_x_58:
[----:B------:R-:W-:Y:S01]  /*0d40*/  DADD R30, R30, R32 ;  /* 0x000000001e1e7229 */ /* 0x000fe20000000020 */
[----:B------:R-:W-:-:S10]  /*0d50*/  VIADD R0, R0, 0x1 ;  /* 0x0000000100007836 */ /* 0x000fd40000000000 */
.L_x_57:
[----:B------:R-:W-:Y:S05]  /*0d60*/  BSYNC.RECONVERGENT B2 ;  /* 0x0000000000027941 */ /* 0x000fea0003800200 */
.L_x_56:
[----:B------:R-:W0:Y:S02]  /*0d70*/  LDC.64 R32, c[0x0][0x390] ;  /* 0x0000e400ff207b82 */ /* 0x000e240000000a00 */
[----:B0-----:R-:W-:-:S06]  /*0d80*/  IMAD.WIDE R32, R4, 0x8, R32 ;  /* 0x0000000804207825 */ /* 0x001fcc00078e0220 */
        /* <DEDUP_REMOVED lines=28> */
.L_x_63:
[----:B------:R-:W-:Y:S05]  /*0f50*/  BSYNC.RECONVERGENT B3 ;  /* 0x0000000000037941 */ /* 0x000fea0003800200 */
.L_x_62:
[----:B------:R-:W-:Y:S01]  /*0f60*/  DADD R30, R30, R32 ;  /* 0x000000001e1e7229 */ /* 0x000fe20000000020 */
[----:B------:R-:W-:-:S10]  /*0f70*/  VIADD R0, R0, 0x1 ;  /* 0x0000000100007836 */ /* 0x000fd40000000000 */
.L_x_61:
[----:B------:R-:W-:Y:S05]  /*0f80*/  BSYNC.RECONVERGENT B2 ;  /* 0x0000000000027941 */ /* 0x000fea0003800200 */
.L_x_60:
[----:B------:R-:W0:Y:S02]  /*0f90*/  LDC.64 R34, c[0x0][0x380] ;  /* 0x0000e000ff227b82 */ /* 0x000e240000000a00 */
[----:B0-----:R-:W-:-:S06]  /*0fa0*/  IMAD.WIDE R34, R48, 0x8, R34 ;  /* 0x0000000830227825 */ /* 0x001fcc00078e0222 */
[----:B------:R-:W2:Y:S01]  /*0fb0*/  LDG.E.64.CONSTANT R34, desc[UR4][R34.64] ;  /* 0x0000000422227981 */ /* 0x000ea2000c1e9b00 */
[----:B------:R-:W0:Y:S01]  /*0fc0*/  MUFU.RCP64H R33, R9 ;  /* 0x0000000900217308 */ /* 0x000e220000001800 */
[----:B------:R-:W-:Y:S01]  /*0fd0*/  IMAD.MOV.U32 R32, RZ, RZ, 0x1 ;  /* 0x00000001ff207424 */ /* 0x000fe200078e00ff */
[----:B------:R-:W-:Y:S05]  /*0fe0*/  BSSY.RECONVERGENT B2, `(.L_x_64) ;  /* 0x0000013000027945 */ /* 0x000fea0003800200 */
[----:B0-----:R-:W-:-:S08]  /*0ff0*/  DFMA R36, R32, -R8, 1 ;  /* 0x3ff000002024742b */ /* 0x001fd00000000808 */
[----:B------:R-:W-:-:S08]  /*1000*/  DFMA R36, R36, R36, R36 ;  /* 0x000000242424722b */ /* 0x000fd00000000024 */
[----:B------:R-:W-:-:S08]  /*1010*/  DFMA R36, R32, R36, R32 ;  /* 0x000000242024722b */ /* 0x000fd00000000020 */
[----:B------:R-:W-:-:S08]  /*1020*/  DFMA R32, R36, -R8, 1 ;  /* 0x3ff000002420742b */ /* 0x000fd00000000808 */
[----:B------:R-:W-:-:S08]  /*1030*/  DFMA R32, R36, R32, R36 ;  /* 0x000000202420722b */ /* 0x000fd00000000024 */
[----:B--2---:R-:W-:Y:S01]  /*1040*/  DMUL R36, R34, R32 ;  /* 0x0000002022247228 */ /* 0x004fe20000000000 */
[----:B------:R-:W-:-:S07]  /*1050*/  FSETP.GEU.AND P1, PT, |R35|, 6.5827683646048100446e-37, PT ;  /* 0x036000002300780b */ /* 0x000fce0003f2e200 */
[----:B------:R-:W-:-:S08]  /*1060*/  DFMA R38, R36, -R8, R34 ;  /* 0x800000082426722b */ /* 0x000fd00000000022 */
        /* <DEDUP_REMOVED lines=10> */
.L_x_65:
[----:B------:R-:W-:Y:S05]  /*1110*/  BSYNC.RECONVERGENT B2 ;  /* 0x0000000000027941 */ /* 0x000fea0003800200 */
.L_x_64:
[----:B------:R-:W0:Y:S08]  /*1120*/  LDC R37, c[0x0][0x3b0] ;  /* 0x0000ec00ff257b82 */ /* 0x000e300000000800 */
[----:B------:R-:W0:Y:S02]  /*1130*/  LDC.64 R34, c[0x0][0x390] ;  /* 0x0000e400ff227b82 */ /* 0x000e240000000a00 */
[----:B0-----:R-:W-:-:S04]  /*1140*/  IMAD.WIDE.U32 R34, R37, 0x8, R34 ;  /* 0x0000000825227825 */ /* 0x001fc800078e0022 */
[----:B------:R-:W-:-:S06]  /*1150*/  IMAD.WIDE R34, R48, 0x8, R34 ;  /* 0x0000000830227825 */ /* 0x000fcc00078e0222 */
[----:B------:R-:W2:Y:S01]  /*1160*/  LDG.E.64.CONSTANT R34, desc[UR4][R34.64] ;  /* 0x0000000422227981 */ /* 0x000ea2000c1e9b00 */
[----:B------:R-:W-:Y:S01]  /*1170*/  BSSY.RECONVERGENT B2, `(.L_x_66) ;  /* 0x0000021000027945 */ /* 0x000fe20003800200 */
[----:B------:R-:W-:Y:S01]  /*1180*/  DADD R30, R32, R30 ;  /* 0x00000000201e7229 */ /* 0x000fe2000000001e */
[----:B------:R-:W-:Y:S01]  /*1190*/  VIADD R53, R0, 0x1 ;  /* 0x0000000100357836 */ /* 0x000fe20000000000 */
[----:B--2---:R-:W-:-:S14]  /*11a0*/  DSETP.GT.AND P0, PT, R34, RZ, PT ;  /* 0x000000ff2200722a */ /* 0x004fdc0003f04000 */
[----:B------:R-:W-:Y:S05]  /*11b0*/  @!P0 BRA `(.L_x_67) ;  /* 0x0000000000708947 */ /* 0x000fea0003800000 */
[----:B------:R-:W-:-:S03]  /*11c0*/  IMAD.WIDE.U32 R32, R37, 0x8, R28 ;  /* 0x0000000825207825 */ /* 0x000fc600078e001c */
[----:B------:R-:W-:-:S04]  /*11d0*/  IADD3 R34, P0, PT, R32, UR6, RZ ;  /* 0x0000000620227c10 */ /* 0x000fc8000ff1e0ff */
[----:B------:R-:W-:-:S06]  /*11e0*/  IADD3.X R35, PT, PT, R33, UR7, RZ, P0, !PT ;  /* 0x0000000721237c10 */ /* 0x000fcc00087fe4ff */
        /* <DEDUP_REMOVED lines=22> */
.L_x_69:
[----:B------:R-:W-:Y:S05]  /*1350*/  BSYNC.RECONVERGENT B3 ;  /* 0x0000000000037941 */ /* 0x000fea0003800200 */
.L_x_68:
[----:B------:R-:W-:Y:S01]  /*1360*/  DADD R30, R30, R32 ;  /* 0x000000001e1e7229 */ /* 0x000fe20000000020 */
[----:B------:R-:W-:-:S10]  /*1370*/  VIADD R53, R0, 0x2 ;  /* 0x0000000200357836 */ /* 0x000fd40000000000 */
.L_x_67:
[----:B------:R-:W-:Y:S05]  /*1380*/  BSYNC.RECONVERGENT B2 ;  /* 0x0000000000027941 */ /* 0x000fea0003800200 */
.L_x_66:
        /* <DEDUP_REMOVED lines=30> */
.L_x_73:
[----:B------:R-:W-:Y:S05]  /*1570*/  BSYNC.RECONVERGENT B3 ;  /* 0x0000000000037941 */ /* 0x000fea0003800200 */
.L_x_72:
[----:B------:R-:W-:Y:S01]  /*1580*/  DADD R30, R30, R32 ;  /* 0x000000001e1e7229 */ /* 0x000fe20000000020 */
[----:B------:R-:W-:-:S10]  /*1590*/  VIADD R53, R53, 0x1 ;  /* 0x0000000135357836 */ /* 0x000fd40000000000 */
.L_x_71:
[----:B------:R-:W-:Y:S05]  /*15a0*/  BSYNC.RECONVERGENT B2 ;  /* 0x0000000000027941 */ /* 0x000fea0003800200 */
.L_x_70:
        /* <DEDUP_REMOVED lines=32> */
.L_x_77:
[----:B------:R-:W-:Y:S05]  /*17b0*/  BSYNC.RECONVERGENT B3 ;  /* 0x0000000000037941 */ /* 0x000fea0003800200 */
.L_x_76:
[----:B------:R-:W-:Y:S01]  /*17c0*/  DADD R30, R30, R32 ;  /* 0x000000001e1e7229 */ /* 0x000fe20000000020 */
[----:B------:R-:W-:-:S10]  /*17d0*/  VIADD R53, R53, 0x1 ;  /* 0x0000000135357836 */ /* 0x000fd40000000000 */
.L_x_75:
[----:B------:R-:W-:Y:S05]  /*17e0*/  BSYNC.RECONVERGENT B2 ;  /* 0x0000000000027941 */ /* 0x000fea0003800200 */
.L_x_74:
        /* <DEDUP_REMOVED lines=29> */
.L_x_81:
[----:B------:R-:W-:Y:S05]  /*19c0*/  BSYNC.RECONVERGENT B3 ;  /* 0x0000000000037941 */ /* 0x000fea0003800200 */
.L_x_80:
[----:B------:R-:W-:Y:S01]  /*19d0*/  DADD R30, R30, R32 ;  /* 0x000000001e1e7229 */ /* 0x000fe20000000020 */
[----:B------:R-:W-:-:S10]  /*19e0*/  VIADD R53, R53, 0x1 ;  /* 0x0000000135357836 */ /* 0x000fd40000000000 */
.L_x_79:
[----:B------:R-:W-:Y:S05]  /*19f0*/  BSYNC.RECONVERGENT B2 ;  /* 0x0000000000027941 */ /* 0x000fea0003800200 */
.L_x_78:
        /* <DEDUP_REMOVED lines=22> */
.L_x_83:
[----:B------:R-:W-:Y:S05]  /*1b60*/  BSYNC.RECONVERGENT B2 ;  /* 0x0000000000027941 */ /* 0x000fea0003800200 */
.L_x_82:
[----:B------:R-:W-:-:S04]  /*1b70*/  IADD3 R28, P0, PT, R28, UR8, RZ ;  /* 0x000000081c1c7c10 */ /* 0x000fc8000ff1e0ff */
[----:B------:R-:W-:-:S05]  /*1b80*/  IADD3.X R29, PT, PT, R29, UR9, RZ, P0, !PT ;  /* 0x000000091d1d7c10 */ /* 0x000fca00087fe4ff */
[----:B------:R1:W-:Y:S01]  /*1b90*/  STG.E.64 desc[UR4][R28.64], R32 ;  /* 0x000000201c007986 */ /* 0x0003e2000c101b04 */
[----:B------:R-:W-:Y:S05]  /*1ba0*/  BRA `(.L_x_84) ;  /* 0x00000000000c7947 */ /* 0x000fea0003800000 */
.L_x_47:
[----:B------:R-:W-:-:S04]  /*1bb0*/  IADD3 R28, P0, PT, R28, UR8, RZ ;  /* 0x000000081c1c7c10 */ /* 0x000fc8000ff1e0ff */
[----:B------:R-:W-:-:S05]  /*1bc0*/  IADD3.X R29, PT, PT, R29, UR9, RZ, P0, !PT ;  /* 0x000000091d1d7c10 */ /* 0x000fca00087fe4ff */
[----:B------:R0:W-:Y:S04]  /*1bd0*/  STG.E.64 desc[UR4][R28.64], RZ ;  /* 0x000000ff1c007986 */ /* 0x0001e8000c101b04 */
.L_x_84:
[----:B------:R-:W-:Y:S05]  /*1be0*/  BSYNC.RECONVERGENT B0 ;  /* 0x0000000000007941 */ /* 0x000fea0003800200 */
.L_x_46:
[----:B------:R-:W-:Y:S01]  /*1bf0*/  VIADD R46, R46, 0x1 ;  /* 0x000000012e2e7836 */ /* 0x000fe20000000000 */
[----:B------:R-:W-:Y:S01]  /*1c00*/  IADD3 R3, PT, PT, R3, 0x1, RZ ;  /* 0x0000000103037810 */ /* 0x000fe20007ffe0ff */
[----:B------:R-:W-:Y:S01]  /*1c10*/  VIADD R7, R7, 0x1 ;  /* 0x0000000107077836 */ /* 0x000fe20000000000 */
[----:B------:R-:W-:Y:S01]  /*1c20*/  IADD3 R6, PT, PT, R6, 0x1, RZ ;  /* 0x0000000106067810 */ /* 0x000fe20007ffe0ff */
[----:B------:R-:W-:Y:S01]  /*1c30*/  VIADD R5, R5, 0x1 ;  /* 0x0000000105057836 */ /* 0x000fe20000000000 */
[----:B------:R-:W-:Y:S01]  /*1c40*/  ISETP.NE.AND P0, PT, R46, RZ, PT ;  /* 0x000000ff2e00720c */ /* 0x000fe20003f05270 */
[----:B------:R-:W-:Y:S01]  /*1c50*/  VIADD R4, R4, 0x1 ;  /* 0x0000000104047836 */ /* 0x000fe20000000000 */
[----:B------:R-:W-:Y:S01]  /*1c60*/  IADD3 R48, PT, PT, R48, 0x1, RZ ;  /* 0x0000000130307810 */ /* 0x000fe20007ffe0ff */
[----:B------:R-:W-:Y:S02]  /*1c70*/  VIADD R2, R2, 0x1 ;  /* 0x0000000102027836 */ /* 0x000fe40000000000 */
[----:B------:R-:W-:-:S08]  /*1c80*/  VIADD R47, R47, 0x1 ;  /* 0x000000012f2f7836 */ /* 0x000fd00000000000 */
[----:B------:R-:W-:Y:S05]  /*1c90*/  @P0 BRA `(.L_x_85) ;  /* 0xffffffe800780947 */ /* 0x000fea000383ffff */
[----:B------:R-:W-:Y:S05]  /*1ca0*/  EXIT ;  /* 0x000000000000794d */ /* 0x000fea0003800000 */
        .weak           $__internal_1_$__cuda_sm20_div_rn_f64_full
        .type           $__internal_1_$__cuda_sm20_div_rn_f64_full,@function
        .size           $__internal_1_$__cuda_sm20_div_rn_f64_full,(.L_x_216 - $__internal_1_$__cuda_sm20_div_rn_f64_full)
$__internal_1_$__cuda_sm20_div_rn_f64_full:
[----:B------:R-:W-:Y:S01]  /*1cb0*/  FSETP.GEU.AND P2, PT, |R33|, 1.469367938527859385e-39, PT ;  /* 0x001000002100780b */ /* 0x000fe20003f4e200 */
[----:B------:R-:W-:Y:S01]  /*1cc0*/  IMAD.MOV.U32 R51, RZ, RZ, 0x1ca00000 ;  /* 0x1ca00000ff337424 */ /* 0x000fe200078e00ff */
[C---:B------:R-:W-:Y:S01]  /*1cd0*/  FSETP.GEU.AND P0, PT, |R37|.reuse, 1.469367938527859385e-39, PT ;  /* 0x001000002500780b */ /* 0x040fe20003f0e200 */
[----:B------:R-:W-:Y:S01]  /*1ce0*/  IMAD.MOV.U32 R40, RZ, RZ, 0x1 ;  /* 0x00000001ff287424 */ /* 0x000fe200078e00ff */
[----:B------:R-:W-:Y:S01]  /*1cf0*/  LOP3.LUT R34, R37, 0x800fffff, RZ, 0xc0, !PT ;  /* 0x800fffff25227812 */ /* 0x000fe200078ec0ff */
[----:B------:R-:W-:Y:S01]  /*1d00*/  BSSY.RECONVERGENT B1, `(.L_x_86) ;  /* 0x0000052000017945 */ /* 0x000fe20003800200 */
[----:B------:R-:W-:Y:S02]  /*1d10*/  LOP3.LUT R49, R33, 0x7ff00000, RZ, 0xc0, !PT ;  /* 0x7ff0000021317812 */ /* 0x000fe400078ec0ff */
[----:B------:R-:W-:Y:S01]  /*1d20*/  LOP3.LUT R35, R34, 0x3ff00000, RZ, 0xfc, !PT ;  /* 0x3ff0000022237812 */ /* 0x000fe200078efcff */
[----:B------:R-:W-:Y:S01]  /*1d30*/  IMAD.MOV.U32 R34, RZ, RZ, R36 ;  /* 0x000000ffff227224 */ /* 0x000fe200078e0024 */
[----:B------:R-:W-:-:S03]  /*1d40*/  LOP3.LUT R52, R37, 0x7ff00000, RZ, 0xc0, !PT ;  /* 0x7ff0000025347812 */ /* 0x000fc600078ec0ff */
[----:B------:R-:W-:Y:S01]  /*1d50*/  @!P2 LOP3.LUT R38, R37, 0x7ff00000, RZ, 0xc0, !PT ;  /* 0x7ff000002526a812 */ /* 0x000fe200078ec0ff */
[----:B------:R-:W-:Y:S01]  /*1d60*/  @!P2 IMAD.MOV.U32 R42, RZ, RZ, RZ ;  /* 0x000000ffff2aa224 */ /* 0x000fe200078e00ff */
[----:B------:R-:W-:Y:S01]  /*1d70*/  @!P0 DMUL R34, R36, 8.98846567431157953865e+307 ;  /* 0x7fe0000024228828 */ /* 0x000fe20000000000 */
[C---:B------:R-:W-:Y:S02]  /*1d80*/  ISETP.GE.U32.AND P1, PT, R49.reuse, R52, PT ;  /* 0x000000343100720c */ /* 0x040fe40003f26070 */
[----:B------:R-:W-:Y:S02]  /*1d90*/  @!P2 ISETP.GE.U32.AND P3, PT, R49, R38, PT ;  /* 0x000000263100a20c */ /* 0x000fe40003f66070 */
[C---:B------:R-:W-:Y:S01]  /*1da0*/  SEL R39, R51.reuse, 0x63400000, !P1 ;  /* 0x6340000033277807 */ /* 0x040fe20004800000 */
[----:B------:R-:W0:Y:S01]  /*1db0*/  MUFU.RCP64H R41, R35 ;  /* 0x0000002300297308 */ /* 0x000e220000001800 */
[----:B------:R-:W-:Y:S02]  /*1dc0*/  @!P2 SEL R43, R51, 0x63400000, !P3 ;  /* 0x63400000332ba807 */ /* 0x000fe40005800000 */
[----:B------:R-:W-:-:S02]  /*1dd0*/  LOP3.LUT R39, R39, 0x800fffff, R33, 0xf8, !PT ;  /* 0x800fffff27277812 */ /* 0x000fc400078ef821 */
[----:B------:R-:W-:Y:S02]  /*1de0*/  @!P2 LOP3.LUT R43, R43, 0x80000000, R33, 0xf8, !PT ;  /* 0x800000002b2ba812 */ /* 0x000fe400078ef821 */
[----:B------:R-:W-:Y:S02]  /*1df0*/  MOV R38, R32 ;  /* 0x0000002000267202 */ /* 0x000fe40000000f00 */
[----:B------:R-:W-:Y:S02]  /*1e00*/  @!P2 LOP3.LUT R43, R43, 0x100000, RZ, 0xfc, !PT ;  /* 0x001000002b2ba812 */ /* 0x000fe400078efcff */
[----:B------:R-:W-:-:S04]  /*1e10*/  @!P0 LOP3.LUT R52, R35, 0x7ff00000, RZ, 0xc0, !PT ;  /* 0x7ff0000023348812 */ /* 0x000fc800078ec0ff */
        /* <DEDUP_REMOVED lines=9> */
[----:B------:R-:W-:Y:S02]  /*1eb0*/  MOV R40, R49 ;  /* 0x0000003100287202 */ /* 0x000fe40000000f00 */
[----:B------:R-:W-:-:S05]  /*1ec0*/  @!P2 LOP3.LUT R40, R39, 0x7ff00000, RZ, 0xc0, !PT ;  /* 0x7ff000002728a812 */ /* 0x000fca00078ec0ff */
[----:B------:R-:W-:-:S05]  /*1ed0*/  VIADD R41, R40, 0xffffffff ;  /* 0xffffffff28297836 */ /* 0x000fca0000000000 */
[----:B------:R-:W-:Y:S01]  /*1ee0*/  ISETP.GT.U32.AND P0, PT, R41, 0x7feffffe, PT ;  /* 0x7feffffe2900780c */ /* 0x000fe20003f04070 */
[----:B------:R-:W-:-:S05]  /*1ef0*/  VIADD R41, R52, 0xffffffff ;  /* 0xffffffff34297836 */ /* 0x000fca0000000000 */
[----:B------:R-:W-:-:S13]  /*1f00*/  ISETP.GT.U32.OR P0, PT, R41, 0x7feffffe, P0 ;  /* 0x7feffffe2900780c */ /* 0x000fda0000704470 */
[----:B------:R-:W-:Y:S05]  /*1f10*/  @P0 BRA `(.L_x_87) ;  /* 0x00000000006c0947 */ /* 0x000fea0003800000 */
[----:B------:R-:W-:-:S04]  /*1f20*/  LOP3.LUT R40, R37, 0x7ff00000, RZ, 0xc0, !PT ;  /* 0x7ff0000025287812 */ /* 0x000fc800078ec0ff */
[CC--:B------:R-:W-:Y:S02]  /*1f30*/  VIADDMNMX R32, R49.reuse, -R40.reuse, 0xb9600000, !PT ;  /* 0xb960000031207446 */ /* 0x0c0fe40007800928 */
[----:B------:R-:W-:Y:S02]  /*1f40*/  ISETP.GE.U32.AND P0, PT, R49, R40, PT ;  /* 0x000000283100720c */ /* 0x000fe40003f06070 */
[----:B------:R-:W-:Y:S02]  /*1f50*/  VIMNMX R32, PT, PT, R32, 0x46a00000, PT ;  /* 0x46a0000020207848 */ /* 0x000fe40003fe0100 */
[----:B------:R-:W-:-:S04]  /*1f60*/  SEL R51, R51, 0x63400000, !P0 ;  /* 0x6340000033337807 */ /* 0x000fc80004000000 */
[----:B------:R-:W-:Y:S01]  /*1f70*/  IADD3 R40, PT, PT, -R51, R32, RZ ;  /* 0x0000002033287210 */ /* 0x000fe20007ffe1ff */
[----:B------:R-:W-:-:S04]  /*1f80*/  IMAD.MOV.U32 R32, RZ, RZ, RZ ;  /* 0x000000ffff207224 */ /* 0x000fc800078e00ff */
[----:B------:R-:W-:-:S06]  /*1f90*/  VIADD R33, R40, 0x7fe00000 ;  /* 0x7fe0000028217836 */ /* 0x000fcc0000000000 */
[----:B------:R-:W-:-:S10]  /*1fa0*/  DMUL R42, R44, R32 ;  /* 0x000000202c2a7228 */ /* 0x000fd40000000000 */
[----:B------:R-:W-:-:S13]  /*1fb0*/  FSETP.GTU.AND P0, PT, |R43|, 1.469367938527859385e-39, PT ;  /* 0x001000002b00780b */ /* 0x000fda0003f0c200 */
[----:B------:R-:W-:Y:S05]  /*1fc0*/  @P0 BRA `(.L_x_88) ;  /* 0x0000000000940947 */ /* 0x000fea0003800000 */
[----:B------:R-:W-:-:S06]  /*1fd0*/  DFMA R34, R44, -R34, R38 ;  /* 0x800000222c22722b */ /* 0x000fcc0000000026 */
[----:B------:R-:W-:-:S04]  /*1fe0*/  MOV R34, RZ ;  /* 0x000000ff00227202 */ /* 0x000fc80000000f00 */
[C---:B------:R-:W-:Y:S02]  /*1ff0*/  FSETP.NEU.AND P0, PT, R35.reuse, RZ, PT ;  /* 0x000000ff2300720b */ /* 0x040fe40003f0d000 */
[----:B------:R-:W-:-:S04]  /*2000*/  LOP3.LUT R37, R35, 0x80000000, R37, 0x48, !PT ;  /* 0x8000000023257812 */ /* 0x000fc800078e4825 */
[----:B------:R-:W-:-:S07]  /*2010*/  LOP3.LUT R35, R37, R33, RZ, 0xfc, !PT ;  /* 0x0000002125237212 */ /* 0x000fce00078efcff */
[----:B------:R-:W-:Y:S05]  /*2020*/  @!P0 BRA `(.L_x_88) ;  /* 0x00000000007c8947 */ /* 0x000fea0003800000 */
[----:B------:R-:W-:Y:S01]  /*2030*/  IMAD.MOV R33, RZ, RZ, -R40 ;  /* 0x000000ffff217224 */ /* 0x000fe200078e0a28 */
[----:B------:R-:W-:Y:S01]  /*2040*/  MOV R32, RZ ;  /* 0x000000ff00207202 */ /* 0x000fe20000000f00 */
[----:B------:R-:W-:-:S05]  /*2050*/  DMUL.RP R34, R44, R34 ;  /* 0x000000222c227228 */ /* 0x000fca0000008000 */
[----:B------:R-:W-:-:S05]  /*2060*/  DFMA R32, R42, -R32, R44 ;  /* 0x800000202a20722b */ /* 0x000fca000000002c */
[----:B------:R-:W-:Y:S02]  /*2070*/  LOP3.LUT R37, R35, R37, RZ, 0x3c, !PT ;  /* 0x0000002523257212 */ /* 0x000fe400078e3cff */
[----:B------:R-:W-:-:S04]  /*2080*/  IADD3 R32, PT, PT, -R40, -0x43300000, RZ ;  /* 0xbcd0000028207810 */ /* 0x000fc80007ffe1ff */
[----:B------:R-:W-:-:S04]  /*2090*/  FSETP.NEU.AND P0, PT, |R33|, R32, PT ;  /* 0x000000202100720b */ /* 0x000fc80003f0d200 */
[----:B------:R-:W-:Y:S02]  /*20a0*/  FSEL R42, R34, R42, !P0 ;  /* 0x0000002a222a7208 */ /* 0x000fe40004000000 */
[----:B------:R-:W-:Y:S01]  /*20b0*/  FSEL R43, R37, R43, !P0 ;  /* 0x0000002b252b7208 */ /* 0x000fe20004000000 */
[----:B------:R-:W-:Y:S06]  /*20c0*/  BRA `(.L_x_88) ;  /* 0x0000000000547947 */ /* 0x000fec0003800000 */
.L_x_87:
        /* <DEDUP_REMOVED lines=12> */
[----:B------:R-:W-:Y:S01]  /*2190*/  @!P0 IMAD.MOV.U32 R42, RZ, RZ, RZ ;  /* 0x000000ffff2a8224 */ /* 0x000fe200078e00ff */
[----:B------:R-:W-:-:S03]  /*21a0*/  @P0 MOV R42, RZ ;  /* 0x000000ff002a0202 */ /* 0x000fc60000000f00 */
[----:B------:R-:W-:Y:S01]  /*21b0*/  @P0 IMAD.MOV.U32 R43, RZ, RZ, R32 ;  /* 0x000000ffff2b0224 */ /* 0x000fe200078e0020 */
[----:B------:R-:W-:Y:S06]  /*21c0*/  BRA `(.L_x_88) ;  /* 0x0000000000147947 */ /* 0x000fec0003800000 */
.L_x_90:
[----:B------:R-:W-:Y:S02]  /*21d0*/  LOP3.LUT R43, R37, 0x80000, RZ, 0xfc, !PT ;  /* 0x00080000252b7812 */ /* 0x000fe400078efcff */
[----:B------:R-:W-:Y:S01]  /*21e0*/  MOV R42, R36 ;  /* 0x00000024002a7202 */ /* 0x000fe20000000f00 */
[----:B------:R-:W-:Y:S06]  /*21f0*/  BRA `(.L_x_88) ;  /* 0x0000000000087947 */ /* 0x000fec0003800000 */
.L_x_89:
[----:B------:R-:W-:Y:S01]  /*2200*/  LOP3.LUT R43, R33, 0x80000, RZ, 0xfc, !PT ;  /* 0x00080000212b7812 */ /* 0x000fe200078efcff */
[----:B------:R-:W-:-:S07]  /*2210*/  IMAD.MOV.U32 R42, RZ, RZ, R32 ;  /* 0x000000ffff2a7224 */ /* 0x000fce00078e0020 */
.L_x_88:
[----:B------:R-:W-:Y:S05]  /*2220*/  BSYNC.RECONVERGENT B1 ;  /* 0x0000000000017941 */ /* 0x000fea0003800200 */
.L_x_86:
[----:B------:R-:W-:Y:S01]  /*2230*/  HFMA2 R51, -RZ, RZ, 0, 0 ;  /* 0x00000000ff337431 */ /* 0x000fe200000001ff */
[----:B------:R-:W-:Y:S01]  /*2240*/  MOV R32, R42 ;  /* 0x0000002a00207202 */ /* 0x000fe20000000f00 */
[----:B------:R-:W-:Y:S02]  /*2250*/  IMAD.MOV.U32 R33, RZ, RZ, R43 ;  /* 0x000000ffff217224 */ /* 0x000fe400078e002b */
[----:B------:R-:W-:Y:S05]  /*2260*/  RET.REL.NODEC R50 `(_Z8cc_loop3PKdPdS0_S0_S0_iii) ;  /* 0xffffffdc32647950 */ /* 0x000fea0003c3ffff */
.L_x_91:
        /* <DEDUP_REMOVED lines=9> */
.L_x_216:


//--------------------- .text._Z8mc_loop2PKdS0_S0_S0_Pdiii --------------------------
	.section	.text._Z8mc_loop2PKdS0_S0_S0_Pdiii,"ax",@progbits
	.align	128
        .global         _Z8mc_loop2PKdS0_S0_S0_Pdiii
        .type           _Z8mc_loop2PKdS0_S0_S0_Pdiii,@function
        .size           _Z8mc_loop2PKdS0_S0_S0_Pdiii,(.L_x_217 - _Z8mc_loop2PKdS0_S0_S0_Pdiii)
        .other          _Z8mc_loop2PKdS0_S0_S0_Pdiii,@"STO_CUDA_ENTRY STV_DEFAULT"
_Z8mc_loop2PKdS0_S0_S0_Pdiii:
.text._Z8mc_loop2PKdS0_S0_S0_Pdiii:
[----:B------:R-:W-:Y:S01]  /*0000*/  LDC R1, c[0x0][0x37c] ;  /* 0x0000df00ff017b82 */ /* 0x000fe20000000800 */
[----:B------:R-:W0:Y:S07]  /*0010*/  S2R R4, SR_TID.Y ;  /* 0x0000000000047919 */ /* 0x000e2e0000002200 */
[----:B------:R-:W1:Y:S01]  /*0020*/  S2UR UR4, SR_CTAID.Y ;  /* 0x00000000000479c3 */ /* 0x000e620000002600 */
[----:B------:R-:W2:Y:S01]  /*0030*/  LDCU.64 UR8, c[0x0][0x3a8] ;  /* 0x00007500ff0877ac */ /* 0x000ea20008000a00 */
[----:B------:R-:W3:Y:S01]  /*0040*/  S2R R3, SR_TID.X ;  /* 0x0000000000037919 */ /* 0x000ee20000002100 */
[----:B------:R-:W4:Y:S05]  /*0050*/  LDCU UR7, c[0x0][0x3b0] ;  /* 0x00007600ff0777ac */ /* 0x000f2a0008000800 */
[----:B------:R-:W3:Y:S01]  /*0060*/  LDC R0, c[0x0][0x360] ;  /* 0x0000d800ff007b82 */ /* 0x000ee20000000800 */
[----:B------:R-:W1:Y:S07]  /*0070*/  LDCU UR5, c[0x0][0x364] ;  /* 0x00006c80ff0577ac */ /* 0x000e6e0008000800 */
[----:B------:R-:W3:Y:S01]  /*0080*/  S2UR UR6, SR_CTAID.X ;  /* 0x00000000000679c3 */ /* 0x000ee20000002500 */
[----:B--2---:R-:W-:Y:S01]  /*0090*/  IMAD.U32 R23, RZ, RZ, UR9 ;  /* 0x00000009ff177e24 */ /* 0x004fe2000f8e00ff */
[----:B------:R-:W-:Y:S01]  /*00a0*/  MOV R22, UR8 ;  /* 0x0000000800167c02 */ /* 0x000fe20008000f00 */
[----:B----4-:R-:W-:Y:S01]  /*00b0*/  IMAD.U32 R32, RZ, RZ, UR7 ;  /* 0x00000007ff207e24 */ /* 0x010fe2000f8e00ff */
[----:B-1----:R-:W-:-:S06]  /*00c0*/  UIMAD UR4, UR4, UR5, URZ ;  /* 0x00000005040472a4 */ /* 0x002fcc000f8e02ff */
[----:B0-----:R-:W-:-:S05]  /*00d0*/  VIADD R2, R4, UR4 ;  /* 0x0000000404027c36 */ /* 0x001fca0008000000 */
[----:B------:R-:W-:Y:S01]  /*00e0*/  ISETP.GE.AND P0, PT, R2, R23, PT ;  /* 0x000000170200720c */ /* 0x000fe20003f06270 */
[----:B---3--:R-:W-:-:S05]  /*00f0*/  IMAD R3, R0, UR6, R3 ;  /* 0x0000000600037c24 */ /* 0x008fca000f8e0203 */
[----:B------:R-:W-:-:S04]  /*0100*/  ISETP.GE.OR P0, PT, R3, R22, P0 ;  /* 0x000000160300720c */ /* 0x000fc80000706670 */
[----:B------:R-:W-:-:S13]  /*0110*/  ISETP.LT.OR P0, PT, R32, 0x1, P0 ;  /* 0x000000012000780c */ /* 0x000fda0000701670 */
[----:B------:R-:W-:Y:S05]  /*0120*/  @P0 EXIT ;  /* 0x000000000000094d */ /* 0x000fea0003800000 */
[----:B------:R-:W-:Y:S01]  /*0130*/  ISETP.GE.U32.AND P0, PT, R32, 0x4, PT ;  /* 0x000000042000780c */ /* 0x000fe20003f06070 */
[----:B------:R-:W0:Y:S01]  /*0140*/  LDCU.64 UR8, c[0x0][0x358] ;  /* 0x00006b00ff0877ac */ /* 0x000e220008000a00 */
[----:B------:R-:W-:-:S11]  /*0150*/  IMAD.MOV.U32 R6, RZ, RZ, RZ ;  /* 0x000000ffff067224 */ /* 0x000fd600078e00ff */
[----:B------:R-:W-:Y:S05]  /*0160*/  @!P0 BRA `(.L_x_92) ;  /* 0x0000000800fc8947 */ /* 0x000fea0003800000 */
[----:B------:R-:W1:Y:S01]  /*0170*/  LDCU.64 UR6, c[0x0][0x398] ;  /* 0x00007300ff0677ac */ /* 0x000e620008000a00 */
[----:B------:R-:W2:Y:S01]  /*0180*/  LDC.64 R16, c[0x0][0x388] ;  /* 0x0000e200ff107b82 */ /* 0x000ea20000000a00 */
[C---:B------:R-:W-:Y:S01]  /*0190*/  IADD3 R4, PT, PT, R23.reuse, UR4, R4 ;  /* 0x0000000417047c10 */ /* 0x040fe2000fffe004 */
[C---:B------:R-:W-:Y:S01]  /*01a0*/  IMAD R6, R23.reuse, 0x3, R2 ;  /* 0x0000000317067824 */ /* 0x040fe200078e0202 */
[----:B------:R-:W-:Y:S01]  /*01b0*/  LEA R0, R23, R2, 0x1 ;  /* 0x0000000217007211 */ /* 0x000fe200078e08ff */
[-CC-:B------:R-:W-:Y:S01]  /*01c0*/  IMAD R7, R2, R22.reuse, R3.reuse ;  /* 0x0000001602077224 */ /* 0x180fe200078e0203 */
[----:B------:R-:W-:Y:S01]  /*01d0*/  LOP3.LUT R32, R32, 0x7ffffffc, RZ, 0xc0, !PT ;  /* 0x7ffffffc20207812 */ /* 0x000fe200078ec0ff */
[-CC-:B------:R-:W-:Y:S02]  /*01e0*/  IMAD R4, R4, R22.reuse, R3.reuse ;  /* 0x0000001604047224 */ /* 0x180fe400078e0203 */
[----:B------:R-:W3:Y:S01]  /*01f0*/  LDC.64 R14, c[0x0][0x380] ;  /* 0x0000e000ff0e7b82 */ /* 0x000ee20000000a00 */
[----:B------:R-:W-:-:S02]  /*0200*/  IMAD R5, R0, R22, R3 ;  /* 0x0000001600057224 */ /* 0x000fc400078e0203 */
[----:B------:R-:W-:Y:S02]  /*0210*/  IMAD R6, R6, R22, R3 ;  /* 0x0000001606067224 */ /* 0x000fe400078e0203 */
[----:B------:R-:W-:-:S03]  /*0220*/  IMAD.MOV R32, RZ, RZ, -R32 ;  /* 0x000000ffff207224 */ /* 0x000fc600078e0a20 */
[----:B------:R-:W4:Y:S01]  /*0230*/  LDC.64 R12, c[0x0][0x390] ;  /* 0x0000e400ff0c7b82 */ /* 0x000f220000000a00 */
[----:B-1----:R-:W-:-:S04]  /*0240*/  UIADD3 UR5, UP0, UPT, UR6, 0x10, URZ ;  /* 0x0000001006057890 */ /* 0x002fc8000ff1e0ff */
[----:B------:R-:W-:Y:S02]  /*0250*/  UIADD3.X UR6, UPT, UPT, URZ, UR7, URZ, UP0, !UPT ;  /* 0x00000007ff067290 */ /* 0x000fe400087fe4ff */
[----:B------:R-:W-:Y:S01]  /*0260*/  IMAD.U32 R18, RZ, RZ, UR5 ;  /* 0x00000005ff127e24 */ /* 0x000fe2000f8e00ff */
[----:B------:R-:W1:Y:S03]  /*0270*/  LDC.64 R10, c[0x0][0x3a0] ;  /* 0x0000e800ff0a7b82 */ /* 0x000e660000000a00 */
[----:B------:R-:W-:-:S05]  /*0280*/  MOV R19, UR6 ;  /* 0x0000000600137c02 */ /* 0x000fca0008000f00 */
[----:B------:R-:W0:Y:S02]  /*0290*/  LDC.64 R8, c[0x0][0x3a8] ;  /* 0x0000ea00ff087b82 */ /* 0x000e240000000a00 */
.L_x_108:
[----:B--2---:R-:W-:-:S06]  /*02a0*/  IMAD.WIDE R20, R7, 0x8, R16 ;  /* 0x0000000807147825 */ /* 0x004fcc00078e0210 */
[----:B0-----:R-:W2:Y:S01]  /*02b0*/  LDG.E.64.CONSTANT R20, desc[UR8][R20.64] ;  /* 0x0000000814147981 */ /* 0x001ea2000c1e9b00 */
[----:B------:R-:W-:Y:S01]  /*02c0*/  BSSY.RECONVERGENT B1, `(.L_x_93) ;  /* 0x0000021000017945 */ /* 0x000fe20003800200 */
[----:B------:R-:W-:Y:S01]  /*02d0*/  CS2R R22, SRZ ;  /* 0x0000000000167805 */ /* 0x000fe2000001ff00 */
[----:B--2---:R-:W-:-:S14]  /*02e0*/  DSETP.GT.AND P0, PT, R20, RZ, PT ;  /* 0x000000ff1400722a */ /* 0x004fdc0003f04000 */
[----:B------:R-:W-:Y:S05]  /*02f0*/  @!P0 BRA `(.L_x_94) ;  /* 0x0000000000748947 */ /* 0x000fea0003800000 */
[C---:B---3--:R-:W-:Y:S01]  /*0300*/  IMAD.WIDE R34, R7.reuse, 0x8, R14 ;  /* 0x0000000807227825 */ /* 0x048fe200078e020e */
[----:B------:R-:W2:Y:S04]  /*0310*/  LDG.E.64.CONSTANT R30, desc[UR8][R18.64+-0x10] ;  /* 0xfffff008121e7981 */ /* 0x000ea8000c1e9b00 */
[----:B------:R-:W2:Y:S01]  /*0320*/  LDG.E.64.CONSTANT R22, desc[UR8][R34.64] ;  /* 0x0000000822167981 */ /* 0x000ea2000c1e9b00 */
[----:B----4-:R-:W-:-:S05]  /*0330*/  IMAD.WIDE R36, R7, 0x8, R12 ;  /* 0x0000000807247825 */ /* 0x010fca00078e020c */
[----:B------:R-:W3:Y:S01]  /*0340*/  LDG.E.64.CONSTANT R24, desc[UR8][R36.64] ;  /* 0x0000000824187981 */ /* 0x000ee2000c1e9b00 */
[----:B------:R-:W0:Y:S01]  /*0350*/  MUFU.RCP64H R27, R21 ;  /* 0x00000015001b7308 */ /* 0x000e220000001800 */
[----:B------:R-:W-:Y:S01]  /*0360*/  IMAD.MOV.U32 R26, RZ, RZ, 0x1 ;  /* 0x00000001ff1a7424 */ /* 0x000fe200078e00ff */
[----:B------:R-:W-:Y:S05]  /*0370*/  BSSY.RECONVERGENT B2, `(.L_x_94) ;  /* 0x0000015000027945 */ /* 0x000fea0003800200 */
[----:B0-----:R-:W-:-:S08]  /*0380*/  DFMA R28, -R20, R26, 1 ;  /* 0x3ff00000141c742b */ /* 0x001fd0000000011a */
[----:B------:R-:W-:-:S08]  /*0390*/  DFMA R28, R28, R28, R28 ;  /* 0x0000001c1c1c722b */ /* 0x000fd0000000001c */
[----:B------:R-:W-:Y:S02]  /*03a0*/  DFMA R28, R26, R28, R26 ;  /* 0x0000001c1a1c722b */ /* 0x000fe4000000001a */
[----:B--2---:R-:W-:-:S06]  /*03b0*/  DMUL R30, R30, R22 ;  /* 0x000000161e1e7228 */ /* 0x004fcc0000000000 */
[----:B------:R-:W-:Y:S02]  /*03c0*/  DFMA R22, -R20, R28, 1 ;  /* 0x3ff000001416742b */ /* 0x000fe4000000011c */
[----:B---3--:R-:W-:-:S06]  /*03d0*/  DMUL R24, R30, R24 ;  /* 0x000000181e187228 */ /* 0x008fcc0000000000 */
[----:B------:R-:W-:-:S08]  /*03e0*/  DFMA R22, R28, R22, R28 ;  /* 0x000000161c16722b */ /* 0x000fd0000000001c */
[----:B------:R-:W-:Y:S01]  /*03f0*/  DMUL R26, R24, R22 ;  /* 0x00000016181a7228 */ /* 0x000fe20000000000 */
[----:B------:R-:W-:-:S07]  /*0400*/  FSETP.GEU.AND P1, PT, |R25|, 6.5827683646048100446e-37, PT ;  /* 0x036000001900780b */ /* 0x000fce0003f2e200 */
[----:B------:R-:W-:-:S08]  /*0410*/  DFMA R28, -R20, R26, R24 ;  /* 0x0000001a141c722b */ /* 0x000fd00000000118 */
[----:B------:R-:W-:-:S10]  /*0420*/  DFMA R22, R22, R28, R26 ;  /* 0x0000001c1616722b */ /* 0x000fd4000000001a */
[----:B------:R-:W-:-:S05]  /*0430*/  FFMA R0, RZ, R21, R23 ;  /* 0x00000015ff007223 */ /* 0x000fca0000000017 */
[----:B------:R-:W-:-:S13]  /*0440*/  FSETP.GT.AND P0, PT, |R0|, 1.469367938527859385e-39, PT ;  /* 0x001000000000780b */ /* 0x000fda0003f04200 */
[----:B------:R-:W-:Y:S05]  /*0450*/  @P0 BRA P1, `(.L_x_95) ;  /* 0x0000000000180947 */ /* 0x000fea0000800000 */
[----:B------:R-:W-:Y:S01]  /*0460*/  IMAD.MOV.U32 R23, RZ, RZ, R24 ;  /* 0x000000ffff177224 */ /* 0x000fe200078e0018 */
[----:B------:R-:W-:Y:S01]  /*0470*/  MOV R24, R25 ;  /* 0x0000001900187202 */ /* 0x000fe20000000f00 */
[----:B------:R-:W-:Y:S01]  /*0480*/  IMAD.MOV.U32 R22, RZ, RZ, R20 ;  /* 0x000000ffff167224 */ /* 0x000fe200078e0014 */
[----:B------:R-:W-:Y:S01]  /*0490*/  MOV R0, 0x4c0 ;  /* 0x000004c000007802 */ /* 0x000fe20000000f00 */
[----:B------:R-:W-:-:S07]  /*04a0*/  IMAD.MOV.U32 R25, RZ, RZ, R21 ;  /* 0x000000ffff197224 */ /* 0x000fce00078e0015 */
[----:B-1----:R-:W-:Y:S05]  /*04b0*/  CALL.REL.NOINC `($__internal_2_$__cuda_sm20_div_rn_f64_full) ;  /* 0x0000001000a07944 */ /* 0x002fea0003c00000 */
.L_x_95:
[----:B------:R-:W-:Y:S05]  /*04c0*/  BSYNC.RECONVERGENT B2 ;  /* 0x0000000000027941 */ /* 0x000fea0003800200 */
.L_x_94:
[----:B------:R-:W-:Y:S05]  /*04d0*/  BSYNC.RECONVERGENT B1 ;  /* 0x0000000000017941 */ /* 0x000fea0003800200 */
.L_x_93:
[----:B------:R-:W-:-:S06]  /*04e0*/  IMAD.WIDE R20, R4, 0x8, R16 ;  /* 0x0000000804147825 */ /* 0x000fcc00078e0210 */
[----:B------:R-:W2:Y:S01]  /*04f0*/  LDG.E.64.CONSTANT R20, desc[UR8][R20.64] ;  /* 0x0000000814147981 */ /* 0x000ea2000c1e9b00 */
[----:B-1----:R-:W-:Y:S01]  /*0500*/  IMAD.WIDE R24, R7, 0x8, R10 ;  /* 0x0000000807187825 */ /* 0x002fe200078e020a */
[----:B------:R-:W-:Y:S01]  /*0510*/  BSSY.RECONVERGENT B1, `(.L_x_96) ;  /* 0x0000024000017945 */ /* 0x000fe20003800200 */
[----:B------:R-:W-:-:S03]  /*0520*/  CS2R R26, SRZ ;  /* 0x00000000001a7805 */ /* 0x000fc6000001ff00 */
[----:B------:R0:W-:Y:S01]  /*0530*/  STG.E.64 desc[UR8][R24.64], R22 ;  /* 0x0000001618007986 */ /* 0x0001e2000c101b08 */
[----:B--2---:R-:W-:-:S14]  /*0540*/  DSETP.GT.AND P0, PT, R20, RZ, PT ;  /* 0x000000ff1400722a */ /* 0x004fdc0003f04000 */
[----:B0-----:R-:W-:Y:S05]  /*0550*/  @!P0 BRA `(.L_x_97) ;  /* 0x00000000007c8947 */ /* 0x001fea0003800000 */
[C---:B---3--:R-:W-:Y:S01]  /*0560*/  IMAD.WIDE R34, R4.reuse, 0x8, R14 ;  /* 0x0000000804227825 */ /* 0x048fe200078e020e */
[----:B------:R-:W2:Y:S04]  /*0570*/  LDG.E.64.CONSTANT R30, desc[UR8][R18.64+-0x8] ;  /* 0xfffff808121e7981 */ /* 0x000ea8000c1e9b00 */
[----:B------:R-:W2:Y:S01]  /*0580*/  LDG.E.64.CONSTANT R22, desc[UR8][R34.64] ;  /* 0x0000000822167981 */ /* 0x000ea2000c1e9b00 */
[----:B----4-:R-:W-:-:S05]  /*0590*/  IMAD.WIDE R36, R4, 0x8, R12 ;  /* 0x0000000804247825 */ /* 0x010fca00078e020c */
[----:B------:R-:W3:Y:S01]  /*05a0*/  LDG.E.64.CONSTANT R24, desc[UR8][R36.64] ;  /* 0x0000000824187981 */ /* 0x000ee2000c1e9b00 */
[----:B------:R-:W0:Y:S01]  /*05b0*/  MUFU.RCP64H R27, R21 ;  /* 0x00000015001b7308 */ /* 0x000e220000001800 */
[----:B------:R-:W-:Y:S01]  /*05c0*/  MOV R26, 0x1 ;  /* 0x00000001001a7802 */ /* 0x000fe20000000f00 */
        /* <DEDUP_REMOVED lines=20> */
[----:B------:R-:W-:Y:S05]  /*0710*/  CALL.REL.NOINC `($__internal_2_$__cuda_sm20_div_rn_f64_full) ;  /* 0x0000001000087944 */ /* 0x000fea0003c00000 */
.L_x_99:
[----:B------:R-:W-:Y:S05]  /*0720*/  BSYNC.RECONVERGENT B2 ;  /* 0x0000000000027941 */ /* 0x000fea0003800200 */
.L_x_98:
[----:B------:R-:W-:Y:S01]  /*0730*/  IMAD.MOV.U32 R26, RZ, RZ, R22 ;  /* 0x000000ffff1a7224 */ /* 0x000fe200078e0016 */
[----:B------:R-:W-:-:S07]  /*0740*/  MOV R27, R23 ;  /* 0x00000017001b7202 */ /* 0x000fce0000000f00 */
.L_x_97:
[----:B------:R-:W-:Y:S05]  /*0750*/  BSYNC.RECONVERGENT B1 ;  /* 0x0000000000017941 */ /* 0x000fea0003800200 */
.L_x_96:
[----:B------:R-:W-:-:S06]  /*0760*/  IMAD.WIDE R20, R5, 0x8, R16 ;  /* 0x0000000805147825 */ /* 0x000fcc00078e0210 */
[----:B------:R-:W2:Y:S01]  /*0770*/  LDG.E.64.CONSTANT R20, desc[UR8][R20.64] ;  /* 0x0000000814147981 */ /* 0x000ea2000c1e9b00 */
[----:B------:R-:W-:Y:S01]  /*0780*/  IMAD.WIDE R22, R4, 0x8, R10 ;  /* 0x0000000804167825 */ /* 0x000fe200078e020a */
        /* <DEDUP_REMOVED lines=33> */
.L_x_103:
[----:B------:R-:W-:Y:S05]  /*09a0*/  BSYNC.RECONVERGENT B2 ;  /* 0x0000000000027941 */ /* 0x000fea0003800200 */
.L_x_102:
[----:B------:R-:W-:Y:S01]  /*09b0*/  MOV R24, R22 ;  /* 0x0000001600187202 */ /* 0x000fe20000000f00 */
[----:B------:R-:W-:-:S07]  /*09c0*/  IMAD.MOV.U32 R25, RZ, RZ, R23 ;  /* 0x000000ffff197224 */ /* 0x000fce00078e0017 */
.L_x_101:
[----:B------:R-:W-:Y:S05]  /*09d0*/  BSYNC.RECONVERGENT B1 ;  /* 0x0000000000017941 */ /* 0x000fea0003800200 */
.L_x_100:
        /* <DEDUP_REMOVED lines=35> */
[----:B------:R-:W-:Y:S05]  /*0c10*/  CALL.REL.NOINC `($__internal_2_$__cuda_sm20_div_rn_f64_full) ;  /* 0x0000000800c87944 */ /* 0x000fea0003c00000 */
.L_x_107:
[----:B------:R-:W-:Y:S05]  /*0c20*/  BSYNC.RECONVERGENT B2 ;  /* 0x0000000000027941 */ /* 0x000fea0003800200 */
.L_x_106:
[----:B------:R-:W-:Y:S02]  /*0c30*/  IMAD.MOV.U32 R26, RZ, RZ, R22 ;  /* 0x000000ffff1a7224 */ /* 0x000fe400078e0016 */
[----:B------:R-:W-:-:S07]  /*0c40*/  IMAD.MOV.U32 R27, RZ, RZ, R23 ;  /* 0x000000ffff1b7224 */ /* 0x000fce00078e0017 */
.L_x_105:
[----:B------:R-:W-:Y:S05]  /*0c50*/  BSYNC.RECONVERGENT B1 ;  /* 0x0000000000017941 */ /* 0x000fea0003800200 */
.L_x_104:
[----:B------:R-:W-:Y:S01]  /*0c60*/  IMAD.WIDE R20, R6, 0x8, R10 ;  /* 0x0000000806147825 */ /* 0x000fe200078e020a */
[----:B------:R-:W-:Y:S02]  /*0c70*/  MOV R23, R9 ;  /* 0x0000000900177202 */ /* 0x000fe40000000f00 */
[----:B------:R-:W-:Y:S01]  /*0c80*/  IADD3 R18, P1, PT, R18, 0x20, RZ ;  /* 0x0000002012127810 */ /* 0x000fe20007f3e0ff */
[----:B------:R-:W-:Y:S01]  /*0c90*/  VIADD R32, R32, 0x4 ;  /* 0x0000000420207836 */ /* 0x000fe20000000000 */
[----:B------:R0:W-:Y:S01]  /*0ca0*/  STG.E.64 desc[UR8][R20.64], R26 ;  /* 0x0000001a14007986 */ /* 0x0001e2000c101b08 */
[----:B------:R-:W-:Y:S01]  /*0cb0*/  IMAD.MOV.U32 R22, RZ, RZ, R8 ;  /* 0x000000ffff167224 */ /* 0x000fe200078e0008 */
[----:B------:R-:W-:Y:S02]  /*0cc0*/  IADD3.X R19, PT, PT, RZ, R19, RZ, P1, !PT ;  /* 0x00000013ff137210 */ /* 0x000fe40000ffe4ff */
[----:B------:R-:W-:Y:S01]  /*0cd0*/  ISETP.NE.AND P0, PT, R32, RZ, PT ;  /* 0x000000ff2000720c */ /* 0x000fe20003f05270 */
[----:B------:R-:W-:-:S04]  /*0ce0*/  IMAD R0, R23, R22, RZ ;  /* 0x0000001617007224 */ /* 0x000fc800078e02ff */
[C---:B------:R-:W-:Y:S01]  /*0cf0*/  IMAD R4, R0.reuse, 0x4, R4 ;  /* 0x0000000400047824 */ /* 0x040fe200078e0204 */
[C---:B------:R-:W-:Y:S01]  /*0d00*/  LEA R6, R0.reuse, R6, 0x2 ;  /* 0x0000000600067211 */ /* 0x040fe200078e10ff */
[C---:B------:R-:W-:Y:S02]  /*0d10*/  IMAD R5, R0.reuse, 0x4, R5 ;  /* 0x0000000400057824 */ /* 0x040fe400078e0205 */
[----:B------:R-:W-:-:S04]  /*0d20*/  IMAD R7, R0, 0x4, R7 ;  /* 0x0000000400077824 */ /* 0x000fc800078e0207 */
[----:B0-----:R-:W-:Y:S05]  /*0d30*/  @P0 BRA `(.L_x_108) ;  /* 0xfffffff400580947 */ /* 0x001fea000383ffff */
[----:B------:R-:W0:Y:S02]  /*0d40*/  LDC R32, c[0x0][0x3b0] ;  /* 0x0000ec00ff207b82 */ /* 0x000e240000000800 */
[----:B0-----:R-:W-:-:S07]  /*0d50*/  LOP3.LUT R6, R32, 0x7ffffffc, RZ, 0xc0, !PT ;  /* 0x7ffffffc20067812 */ /* 0x001fce00078ec0ff */
.L_x_92:
[----:B------:R-:W-:-:S13]  /*0d60*/  LOP3.LUT P0, R0, R32, 0x3, RZ, 0xc0, !PT ;  /* 0x0000000320007812 */ /* 0x000fda000780c0ff */
[----:B0-----:R-:W-:Y:S05]  /*0d70*/  @!P0 EXIT ;  /* 0x000000000000894d */ /* 0x001fea0003800000 */
[----:B------:R-:W-:-:S13]  /*0d80*/  ISETP.NE.AND P0, PT, R0, 0x1, PT ;  /* 0x000000010000780c */ /* 0x000fda0003f05270 */
[----:B------:R-:W-:Y:S05]  /*0d90*/  @!P0 BRA `(.L_x_109) ;  /* 0x0000000400908947 */ /* 0x000fea0003800000 */
[----:B----4-:R-:W0:Y:S01]  /*0da0*/  LDC.64 R12, c[0x0][0x388] ;  /* 0x0000e200ff0c7b82 */ /* 0x010e220000000a00 */
[----:B------:R-:W-:-:S04]  /*0db0*/  IMAD R7, R6, R23, R2 ;  /* 0x0000001706077224 */ /* 0x000fc800078e0202 */
[----:B------:R-:W-:-:S03]  /*0dc0*/  IMAD R8, R7, R22, R3 ;  /* 0x0000001607087224 */ /* 0x000fc600078e0203 */
[----:B------:R-:W1:Y:S01]  /*0dd0*/  LDC.64 R4, c[0x0][0x398] ;  /* 0x0000e600ff047b82 */ /* 0x000e620000000a00 */
[----:B0-----:R-:W-:-:S06]  /*0de0*/  IMAD.WIDE R12, R8, 0x8, R12 ;  /* 0x00000008080c7825 */ /* 0x001fcc00078e020c */
[----:B------:R-:W2:Y:S01]  /*0df0*/  LDG.E.64.CONSTANT R12, desc[UR8][R12.64] ;  /* 0x000000080c0c7981 */ /* 0x000ea2000c1e9b00 */
[----:B------:R-:W-:Y:S01]  /*0e00*/  BSSY.RECONVERGENT B1, `(.L_x_110) ;  /* 0x0000028000017945 */ /* 0x000fe20003800200 */
[----:B---3--:R-:W-:Y:S01]  /*0e10*/  CS2R R14, SRZ ;  /* 0x00000000000e7805 */ /* 0x008fe2000001ff00 */
[----:B-1----:R-:W-:Y:S01]  /*0e20*/  IMAD.WIDE.U32 R4, R6, 0x8, R4 ;  /* 0x0000000806047825 */ /* 0x002fe200078e0004 */
[----:B--2---:R-:W-:-:S14]  /*0e30*/  DSETP.GT.AND P0, PT, R12, RZ, PT ;  /* 0x000000ff0c00722a */ /* 0x004fdc0003f04000 */
[----:B------:R-:W-:Y:S05]  /*0e40*/  @!P0 BRA `(.L_x_111) ;  /* 0x00000000008c8947 */ /* 0x000fea0003800000 */
[----:B------:R-:W0:Y:S01]  /*0e50*/  LDC.64 R14, c[0x0][0x380] ;  /* 0x0000e000ff0e7b82 */ /* 0x000e220000000a00 */
[----:B------:R-:W2:Y:S07]  /*0e60*/  LDG.E.64.CONSTANT R10, desc[UR8][R4.64] ;  /* 0x00000008040a7981 */ /* 0x000eae000c1e9b00 */
[----:B------:R-:W1:Y:S01]  /*0e70*/  LDC.64 R16, c[0x0][0x390] ;  /* 0x0000e400ff107b82 */ /* 0x000e620000000a00 */
[----:B0-----:R-:W-:-:S06]  /*0e80*/  IMAD.WIDE R14, R8, 0x8, R14 ;  /* 0x00000008080e7825 */ /* 0x001fcc00078e020e */
[----:B------:R-:W2:Y:S01]  /*0e90*/  LDG.E.64.CONSTANT R14, desc[UR8][R14.64] ;  /* 0x000000080e0e7981 */ /* 0x000ea2000c1e9b00 */
[----:B-1----:R-:W-:-:S06]  /*0ea0*/  IMAD.WIDE R16, R8, 0x8, R16 ;  /* 0x0000000808107825 */ /* 0x002fcc00078e0210 */
[----:B------:R-:W3:Y:S01]  /*0eb0*/  LDG.E.64.CONSTANT R16, desc[UR8][R16.64] ;  /* 0x0000000810107981 */ /* 0x000ee2000c1e9b00 */
[----:B------:R-:W0:Y:S01]  /*0ec0*/  MUFU.RCP64H R19, R13 ;  /* 0x0000000d00137308 */ /* 0x000e220000001800 */
[----:B------:R-:W-:-:S06]  /*0ed0*/  IMAD.MOV.U32 R18, RZ, RZ, 0x1 ;  /* 0x00000001ff127424 */ /* 0x000fcc00078e00ff */
[----:B0-----:R-:W-:-:S08]  /*0ee0*/  DFMA R20, -R12, R18, 1 ;  /* 0x3ff000000c14742b */ /* 0x001fd00000000112 */
[----:B------:R-:W-:-:S08]  /*0ef0*/  DFMA R20, R20, R20, R20 ;  /* 0x000000141414722b */ /* 0x000fd00000000014 */
[----:B------:R-:W-:-:S08]  /*0f00*/  DFMA R20, R18, R20, R18 ;  /* 0x000000141214722b */ /* 0x000fd00000000012 */
[----:B------:R-:W-:-:S08]  /*0f10*/  DFMA R18, -R12, R20, 1 ;  /* 0x3ff000000c12742b */ /* 0x000fd00000000114 */
[----:B------:R-:W-:Y:S01]  /*0f20*/  DFMA R18, R20, R18, R20 ;  /* 0x000000121412722b */ /* 0x000fe20000000014 */
[----:B------:R-:W-:Y:S01]  /*0f30*/  BSSY.RECONVERGENT B2, `(.L_x_112) ;  /* 0x0000012000027945 */ /* 0x000fe20003800200 */
[----:B--2---:R-:W-:-:S08]  /*0f40*/  DMUL R10, R10, R14 ;  /* 0x0000000e0a0a7228 */ /* 0x004fd00000000000 */
[----:B---3--:R-:W-:-:S08]  /*0f50*/  DMUL R24, R10, R16 ;  /* 0x000000100a187228 */ /* 0x008fd00000000000 */
[----:B------:R-:W-:-:S08]  /*0f60*/  DMUL R10, R24, R18 ;  /* 0x00000012180a7228 */ /* 0x000fd00000000000 */
[----:B------:R-:W-:-:S08]  /*0f70*/  DFMA R14, -R12, R10, R24 ;  /* 0x0000000a0c0e722b */ /* 0x000fd00000000118 */
[----:B------:R-:W-:Y:S01]  /*0f80*/  DFMA R10, R18, R14, R10 ;  /* 0x0000000e120a722b */ /* 0x000fe2000000000a */
[----:B------:R-:W-:-:S09]  /*0f90*/  FSETP.GEU.AND P1, PT, |R25|, 6.5827683646048100446e-37, PT ;  /* 0x036000001900780b */ /* 0x000fd20003f2e200 */
        /* <DEDUP_REMOVED lines=9> */
[----:B------:R-:W-:Y:S02]  /*1030*/  IMAD.MOV.U32 R10, RZ, RZ, R22 ;  /* 0x000000ffff0a7224 */ /* 0x000fe400078e0016 */
[----:B------:R-:W-:-:S07]  /*1040*/  IMAD.MOV.U32 R11, RZ, RZ, R23 ;  /* 0x000000ffff0b7224 */ /* 0x000fce00078e0017 */
.L_x_113:
[----:B------:R-:W-:Y:S05]  /*1050*/  BSYNC.RECONVERGENT B2 ;  /* 0x0000000000027941 */ /* 0x000fea0003800200 */
.L_x_112:
[----:B------:R-:W-:Y:S01]  /*1060*/  MOV R14, R10 ;  /* 0x0000000a000e7202 */ /* 0x000fe20000000f00 */
[----:B------:R-:W-:-:S07]  /*1070*/  IMAD.MOV.U32 R15, RZ, RZ, R11 ;  /* 0x000000ffff0f7224 */ /* 0x000fce00078e000b */
.L_x_111:
[----:B------:R-:W-:Y:S05]  /*1080*/  BSYNC.RECONVERGENT B1 ;  /* 0x0000000000017941 */ /* 0x000fea0003800200 */
.L_x_110:
[----:B------:R-:W0:Y:S01]  /*1090*/  LDCU.64 UR4, c[0x0][0x3a8] ;  /* 0x00007500ff0477ac */ /* 0x000e220008000a00 */
[----:B------:R-:W1:Y:S08]  /*10a0*/  LDC.64 R10, c[0x0][0x388] ;  /* 0x0000e200ff0a7b82 */ /* 0x000e700000000a00 */
[----:B------:R-:W2:Y:S01]  /*10b0*/  LDC.64 R12, c[0x0][0x3a0] ;  /* 0x0000e800ff0c7b82 */ /* 0x000ea20000000a00 */
[----:B0-----:R-:W-:-:S04]  /*10c0*/  VIADD R0, R7, UR5 ;  /* 0x0000000507007c36 */ /* 0x001fc80008000000 */
[----:B------:R-:W-:-:S04]  /*10d0*/  IMAD R7, R0, UR4, R3 ;  /* 0x0000000400077c24 */ /* 0x000fc8000f8e0203 */
[----:B-1----:R-:W-:-:S06]  /*10e0*/  IMAD.WIDE R10, R7, 0x8, R10 ;  /* 0x00000008070a7825 */ /* 0x002fcc00078e020a */
[----:B------:R-:W3:Y:S01]  /*10f0*/  LDG.E.64.CONSTANT R10, desc[UR8][R10.64] ;  /* 0x000000080a0a7981 */ /* 0x000ee2000c1e9b00 */
[----:B--2---:R-:W-:Y:S01]  /*1100*/  IMAD.WIDE R8, R8, 0x8, R12 ;  /* 0x0000000808087825 */ /* 0x004fe200078e020c */
[----:B------:R-:W-:Y:S01]  /*1110*/  BSSY.RECONVERGENT B1, `(.L_x_114) ;  /* 0x0000028000017945 */ /* 0x000fe20003800200 */
[----:B------:R-:W-:-:S03]  /*1120*/  CS2R R12, SRZ ;  /* 0x00000000000c7805 */ /* 0x000fc6000001ff00 */
[----:B------:R0:W-:Y:S01]  /*1130*/  STG.E.64 desc[UR8][R8.64], R14 ;  /* 0x0000000e08007986 */ /* 0x0001e2000c101b08 */
[----:B---3--:R-:W-:-:S14]  /*1140*/  DSETP.GT.AND P0, PT, R10, RZ, PT ;  /* 0x000000ff0a00722a */ /* 0x008fdc0003f04000 */
[----:B0-----:R-:W-:Y:S05]  /*1150*/  @!P0 BRA `(.L_x_115) ;  /* 0x00000000008c8947 */ /* 0x001fea0003800000 */
        /* <DEDUP_REMOVED lines=8> */
[----:B------:R-:W-:-:S06]  /*11e0*/  MOV R12, 0x1 ;  /* 0x00000001000c7802 */ /* 0x000fcc0000000f00 */
        /* <DEDUP_REMOVED lines=21> */
[----:B------:R-:W-:Y:S01]  /*1340*/  IMAD.MOV.U32 R4, RZ, RZ, R22 ;  /* 0x000000ffff047224 */ /* 0x000fe200078e0016 */
[----:B------:R-:W-:-:S07]  /*1350*/  MOV R5, R23 ;  /* 0x0000001700057202 */ /* 0x000fce0000000f00 */
.L_x_117:
[----:B------:R-:W-:Y:S05]  /*1360*/  BSYNC.RECONVERGENT B2 ;  /* 0x0000000000027941 */ /* 0x000fea0003800200 */
.L_x_116:
[----:B------:R-:W-:Y:S02]  /*1370*/  IMAD.MOV.U32 R12, RZ, RZ, R4 ;  /* 0x000000ffff0c7224 */ /* 0x000fe400078e0004 */
[----:B------:R-:W-:-:S07]  /*1380*/  IMAD.MOV.U32 R13, RZ, RZ, R5 ;  /* 0x000000ffff0d7224 */ /* 0x000fce00078e0005 */
.L_x_115:
[----:B------:R-:W-:Y:S05]  /*1390*/  BSYNC.RECONVERGENT B1 ;  /* 0x0000000000017941 */ /* 0x000fea0003800200 */
.L_x_114:
[----:B------:R-:W0:Y:S01]  /*13a0*/  LDC.64 R4, c[0x0][0x3a0] ;  /* 0x0000e800ff047b82 */ /* 0x000e220000000a00 */
[----:B------:R-:W-:Y:S01]  /*13b0*/  IADD3 R6, PT, PT, R6, 0x2, RZ ;  /* 0x0000000206067810 */ /* 0x000fe20007ffe0ff */
[----:B0-----:R-:W-:-:S05]  /*13c0*/  IMAD.WIDE R4, R7, 0x8, R4 ;  /* 0x0000000807047825 */ /* 0x001fca00078e0204 */
[----:B------:R0:W-:Y:S02]  /*13d0*/  STG.E.64 desc[UR8][R4.64], R12 ;  /* 0x0000000c04007986 */ /* 0x0001e4000c101b08 */
.L_x_109:
[----:B------:R-:W1:Y:S02]  /*13e0*/  LDC R0, c[0x0][0x3b0] ;  /* 0x0000ec00ff007b82 */ /* 0x000e640000000800 */
[----:B-1----:R-:W-:-:S04]  /*13f0*/  LOP3.LUT R0, R0, 0x1, RZ, 0xc0, !PT ;  /* 0x0000000100007812 */ /* 0x002fc800078ec0ff */
[----:B------:R-:W-:-:S13]  /*1400*/  ISETP.NE.U32.AND P0, PT, R0, 0x1, PT ;  /* 0x000000010000780c */ /* 0x000fda0003f05070 */
[----:B------:R-:W-:Y:S05]  /*1410*/  @P0 EXIT ;  /* 0x000000000000094d */ /* 0x000fea0003800000 */
[----:B------:R-:W1:Y:S01]  /*1420*/  LDCU.64 UR4, c[0x0][0x3a8] ;  /* 0x00007500ff0477ac */ /* 0x000e620008000a00 */
[----:B------:R-:W2:Y:S08]  /*1430*/  LDC.64 R8, c[0x0][0x388] ;  /* 0x0000e200ff087b82 */ /* 0x000eb00000000a00 */
[----:B------:R-:W5:Y:S01]  /*1440*/  LDC.64 R16, c[0x0][0x398] ;  /* 0x0000e600ff107b82 */ /* 0x000f620000000a00 */
[----:B-1----:R-:W-:-:S04]  /*1450*/  IMAD R2, R6, UR5, R2 ;  /* 0x0000000506027c24 */ /* 0x002fc8000f8e0202 */
[----:B------:R-:W-:-:S04]  /*1460*/  IMAD R3, R2, UR4, R3 ;  /* 0x0000000402037c24 */ /* 0x000fc8000f8e0203 */
[----:B--2---:R-:W-:-:S06]  /*1470*/  IMAD.WIDE R8, R3, 0x8, R8 ;  /* 0x0000000803087825 */ /* 0x004fcc00078e0208 */
[----:B------:R-:W2:Y:S01]  /*1480*/  LDG.E.64.CONSTANT R8, desc[UR8][R8.64] ;  /* 0x0000000808087981 */ /* 0x000ea2000c1e9b00 */
[----:B------:R-:W-:Y:S01]  /*1490*/  BSSY.RECONVERGENT B1, `(.L_x_118) ;  /* 0x0000026000017945 */ /* 0x000fe20003800200 */
[----:B0-----:R-:W-:Y:S01]  /*14a0*/  CS2R R4, SRZ ;  /* 0x0000000000047805 */ /* 0x001fe2000001ff00 */
[----:B-----5:R-:W-:Y:S01]  /*14b0*/  IMAD.WIDE.U32 R16, R6, 0x8, R16 ;  /* 0x0000000806107825 */ /* 0x020fe200078e0010 */
        /* <DEDUP_REMOVED lines=8> */
[----:B------:R-:W5:Y:S01]  /*1540*/  LDG.E.64.CONSTANT R10, desc[UR8][R10.64] ;  /* 0x000000080a0a7981 */ /* 0x000f62000c1e9b00 */
[----:B----4-:R-:W3:Y:S01]  /*1550*/  MUFU.RCP64H R13, R9 ;  /* 0x00000009000d7308 */ /* 0x010ee20000001800 */
[----:B------:R-:W-:-:S06]  /*1560*/  IMAD.MOV.U32 R12, RZ, RZ, 0x1 ;  /* 0x00000001ff0c7424 */ /* 0x000fcc00078e00ff */
[----:B---3--:R-:W-:-:S08]  /*1570*/  DFMA R14, -R8, R12, 1 ;  /* 0x3ff00000080e742b */ /* 0x008fd0000000010c */
[----:B------:R-:W-:-:S08]  /*1580*/  DFMA R14, R14, R14, R14 ;  /* 0x0000000e0e0e722b */ /* 0x000fd0000000000e */
[----:B------:R-:W-:-:S08]  /*1590*/  DFMA R14, R12, R14, R12 ;  /* 0x0000000e0c0e722b */ /* 0x000fd0000000000c */
[----:B------:R-:W-:-:S08]  /*15a0*/  DFMA R12, -R8, R14, 1 ;  /* 0x3ff00000080c742b */ /* 0x000fd0000000010e */
[----:B------:R-:W-:Y:S01]  /*15b0*/  DFMA R12, R14, R12, R14 ;  /* 0x0000000c0e0c722b */ /* 0x000fe2000000000e */
[----:B------:R-:W-:Y:S01]  /*15c0*/  BSSY.RECONVERGENT B2, `(.L_x_119) ;  /* 0x0000012000027945 */ /* 0x000fe20003800200 */
[----:B--2---:R-:W-:-:S08]  /*15d0*/  DMUL R4, R4, R6 ;  /* 0x0000000604047228 */ /* 0x004fd00000000000 */
[----:B-----5:R-:W-:-:S08]  /*15e0*/  DMUL R16, R4, R10 ;  /* 0x0000000a04107228 */ /* 0x020fd00000000000 */
        /* <DEDUP_REMOVED lines=13> */
[----:B------:R-:W-:Y:S01]  /*16c0*/  MOV R4, R22 ;  /* 0x0000001600047202 */ /* 0x000fe20000000f00 */
[----:B------:R-:W-:-:S07]  /*16d0*/  IMAD.MOV.U32 R5, RZ, RZ, R23 ;  /* 0x000000ffff057224 */ /* 0x000fce00078e0017 */
.L_x_120:
[----:B------:R-:W-:Y:S05]  /*16e0*/  BSYNC.RECONVERGENT B2 ;  /* 0x0000000000027941 */ /* 0x000fea0003800200 */
.L_x_119:
[----:B------:R-:W-:Y:S05]  /*16f0*/  BSYNC.RECONVERGENT B1 ;  /* 0x0000000000017941 */ /* 0x000fea0003800200 */
.L_x_118:
[----:B------:R-:W0:Y:S02]  /*1700*/  LDC.64 R6, c[0x0][0x3a0] ;  /* 0x0000e800ff067b82 */ /* 0x000e240000000a00 */
[----:B0-----:R-:W-:-:S05]  /*1710*/  IMAD.WIDE R2, R3, 0x8, R6 ;  /* 0x0000000803027825 */ /* 0x001fca00078e0206 */
[----:B------:R-:W-:Y:S01]  /*1720*/  STG.E.64 desc[UR8][R2.64], R4 ;  /* 0x0000000402007986 */ /* 0x000fe2000c101b08 */
[----:B------:R-:W-:Y:S05]  /*1730*/  EXIT ;  /* 0x000000000000794d */ /* 0x000fea0003800000 */
        .weak           $__internal_2_$__cuda_sm20_div_rn_f64_full
        .type           $__internal_2_$__cuda_sm20_div_rn_f64_full,@function
        .size           $__internal_2_$__cuda_sm20_div_rn_f64_full,(.L_x_217 - $__internal_2_$__cuda_sm20_div_rn_f64_full)
$__internal_2_$__cuda_sm20_div_rn_f64_full:
[----:B------:R-:W-:Y:S01]  /*1740*/  MOV R21, R24 ;  /* 0x0000001800157202 */ /* 0x000fe20000000f00 */
[----:B------:R-:W-:Y:S01]  /*1750*/  IMAD.MOV.U32 R20, RZ, RZ, R23 ;  /* 0x000000ffff147224 */ /* 0x000fe200078e0017 */
[----:B------:R-:W-:Y:S01]  /*1760*/  FSETP.GEU.AND P0, PT, |R25|, 1.469367938527859385e-39, PT ;  /* 0x001000001900780b */ /* 0x000fe20003f0e200 */
[----:B------:R-:W-:Y:S01]  /*1770*/  IMAD.MOV.U32 R24, RZ, RZ, R22 ;  /* 0x000000ffff187224 */ /* 0x000fe200078e0016 */
[----:B------:R-:W-:Y:S01]  /*1780*/  FSETP.GEU.AND P2, PT, |R21|, 1.469367938527859385e-39, PT ;  /* 0x001000001500780b */ /* 0x000fe20003f4e200 */
[----:B------:R-:W-:Y:S01]  /*1790*/  IMAD.MOV.U32 R34, RZ, RZ, 0x1ca00000 ;  /* 0x1ca00000ff227424 */ /* 0x000fe200078e00ff */
[----:B------:R-:W-:Y:S01]  /*17a0*/  LOP3.LUT R23, R25, 0x800fffff, RZ, 0xc0, !PT ;  /* 0x800fffff19177812 */ /* 0x000fe200078ec0ff */
[----:B------:R-:W-:Y:S01]  /*17b0*/  IMAD.MOV.U32 R28, RZ, RZ, 0x1 ;  /* 0x00000001ff1c7424 */ /* 0x000fe200078e00ff */
[----:B------:R-:W-:Y:S01]  /*17c0*/  LOP3.LUT R33, R21, 0x7ff00000, RZ, 0xc0, !PT ;  /* 0x7ff0000015217812 */ /* 0x000fe200078ec0ff */
[----:B------:R-:W-:Y:S01]  /*17d0*/  BSSY.RECONVERGENT B0, `(.L_x_121) ;  /* 0x0000050000007945 */ /* 0x000fe20003800200 */
[----:B------:R-:W-:-:S02]  /*17e0*/  LOP3.LUT R23, R23, 0x3ff00000, RZ, 0xfc, !PT ;  /* 0x3ff0000017177812 */ /* 0x000fc400078efcff */
[----:B------:R-:W-:-:S03]  /*17f0*/  LOP3.LUT R35, R25, 0x7ff00000, RZ, 0xc0, !PT ;  /* 0x7ff0000019237812 */ /* 0x000fc600078ec0ff */
[----:B------:R-:W-:Y:S01]  /*1800*/  @!P0 DMUL R22, R24, 8.98846567431157953865e+307 ;  /* 0x7fe0000018168828 */ /* 0x000fe20000000000 */
[----:B------:R-:W-:Y:S01]  /*1810*/  ISETP.GE.U32.AND P1, PT, R33, R35, PT ;  /* 0x000000232100720c */ /* 0x000fe20003f26070 */
[----:B------:R-:W-:Y:S01]  /*1820*/  @!P2 IMAD.MOV.U32 R30, RZ, RZ, RZ ;  /* 0x000000ffff1ea224 */ /* 0x000fe200078e00ff */
[----:B------:R-:W-:Y:S02]  /*1830*/  @!P2 LOP3.LUT R26, R25, 0x7ff00000, RZ, 0xc0, !PT ;  /* 0x7ff00000191aa812 */ /* 0x000fe400078ec0ff */
[C---:B------:R-:W-:Y:S01]  /*1840*/  SEL R27, R34.reuse, 0x63400000, !P1 ;  /* 0x63400000221b7807 */ /* 0x040fe20004800000 */
[----:B------:R-:W0:Y:S01]  /*1850*/  MUFU.RCP64H R29, R23 ;  /* 0x00000017001d7308 */ /* 0x000e220000001800 */
[----:B------:R-:W-:Y:S02]  /*1860*/  @!P2 ISETP.GE.U32.AND P3, PT, R33, R26, PT ;  /* 0x0000001a2100a20c */ /* 0x000fe40003f66070 */
[----:B------:R-:W-:Y:S02]  /*1870*/  LOP3.LUT R27, R27, 0x800fffff, R21, 0xf8, !PT ;  /* 0x800fffff1b1b7812 */ /* 0x000fe400078ef815 */
[----:B------:R-:W-:-:S02]  /*1880*/  @!P2 SEL R26, R34, 0x63400000, !P3 ;  /* 0x63400000221aa807 */ /* 0x000fc40005800000 */
[----:B------:R-:W-:Y:S02]  /*1890*/  @!P0 LOP3.LUT R35, R23, 0x7ff00000, RZ, 0xc0, !PT ;  /* 0x7ff0000017238812 */ /* 0x000fe400078ec0ff */
[----:B------:R-:W-:-:S04]  /*18a0*/  @!P2 LOP3.LUT R26, R26, 0x80000000, R21, 0xf8, !PT ;  /* 0x800000001a1aa812 */ /* 0x000fc800078ef815 */
[----:B------:R-:W-:Y:S02]  /*18b0*/  @!P2 LOP3.LUT R31, R26, 0x100000, RZ, 0xfc, !PT ;  /* 0x001000001a1fa812 */ /* 0x000fe400078efcff */
[----:B------:R-:W-:-:S06]  /*18c0*/  MOV R26, R20 ;  /* 0x00000014001a7202 */ /* 0x000fcc0000000f00 */
        /* <DEDUP_REMOVED lines=16> */
[----:B------:R-:W-:Y:S01]  /*19d0*/  LOP3.LUT R20, R25, 0x7ff00000, RZ, 0xc0, !PT ;  /* 0x7ff0000019147812 */ /* 0x000fe200078ec0ff */
[----:B------:R-:W-:-:S03]  /*19e0*/  IMAD.MOV.U32 R28, RZ, RZ, RZ ;  /* 0x000000ffff1c7224 */ /* 0x000fc600078e00ff */
[CC--:B------:R-:W-:Y:S02]  /*19f0*/  VIADDMNMX R21, R33.reuse, -R20.reuse, 0xb9600000, !PT ;  /* 0xb960000021157446 */ /* 0x0c0fe40007800914 */
[----:B------:R-:W-:Y:S02]  /*1a00*/  ISETP.GE.U32.AND P0, PT, R33, R20, PT ;  /* 0x000000142100720c */ /* 0x000fe40003f06070 */
[----:B------:R-:W-:Y:S02]  /*1a10*/  VIMNMX R20, PT, PT, R21, 0x46a00000, PT ;  /* 0x46a0000015147848 */ /* 0x000fe40003fe0100 */
[----:B------:R-:W-:-:S04]  /*1a20*/  SEL R21, R34, 0x63400000, !P0 ;  /* 0x6340000022157807 */ /* 0x000fc80004000000 */
[----:B------:R-:W-:-:S05]  /*1a30*/  IADD3 R20, PT, PT, -R21, R20, RZ ;  /* 0x0000001415147210 */ /* 0x000fca0007ffe1ff */
[----:B------:R-:W-:-:S06]  /*1a40*/  VIADD R29, R20, 0x7fe00000 ;  /* 0x7fe00000141d7836 */ /* 0x000fcc0000000000 */
[----:B------:R-:W-:-:S10]  /*1a50*/  DMUL R36, R30, R28 ;  /* 0x0000001c1e247228 */ /* 0x000fd40000000000 */
[----:B------:R-:W-:-:S13]  /*1a60*/  FSETP.GTU.AND P0, PT, |R37|, 1.469367938527859385e-39, PT ;  /* 0x001000002500780b */ /* 0x000fda0003f0c200 */
[----:B------:R-:W-:Y:S05]  /*1a70*/  @P0 BRA `(.L_x_123) ;  /* 0x0000000000940947 */ /* 0x000fea0003800000 */
[----:B------:R-:W-:Y:S01]  /*1a80*/  DFMA R22, R30, -R22, R26 ;  /* 0x800000161e16722b */ /* 0x000fe2000000001a */
[----:B------:R-:W-:-:S09]  /*1a90*/  MOV R28, RZ ;  /* 0x000000ff001c7202 */ /* 0x000fd20000000f00 */
        /* <DEDUP_REMOVED lines=8> */
[----:B------:R-:W-:-:S10]  /*1b20*/  DFMA R22, R36, -R22, R30 ;  /* 0x800000162416722b */ /* 0x000fd4000000001e */
[----:B------:R-:W-:Y:S02]  /*1b30*/  FSETP.NEU.AND P0, PT, |R23|, R21, PT ;  /* 0x000000151700720b */ /* 0x000fe40003f0d200 */
[----:B------:R-:W-:Y:S02]  /*1b40*/  LOP3.LUT R21, R29, R24, RZ, 0x3c, !PT ;  /* 0x000000181d157212 */ /* 0x000fe400078e3cff */
[----:B------:R-:W-:Y:S02]  /*1b50*/  FSEL R36, R28, R36, !P0 ;  /* 0x000000241c247208 */ /* 0x000fe40004000000 */
[----:B------:R-:W-:Y:S01]  /*1b60*/  FSEL R37, R21, R37, !P0 ;  /* 0x0000002515257208 */ /* 0x000fe20004000000 */
[----:B------:R-:W-:Y:S06]  /*1b70*/  BRA `(.L_x_123) ;  /* 0x0000000000547947 */ /* 0x000fec0003800000 */
.L_x_122:
[----:B------:R-:W-:-:S14]  /*1b80*/  DSETP.NAN.AND P0, PT, R20, R20, PT ;  /* 0x000000141400722a */ /* 0x000fdc0003f08000 */
[----:B------:R-:W-:Y:S05]  /*1b90*/  @P0 BRA `(.L_x_124) ;  /* 0x0000000000440947 */ /* 0x000fea0003800000 */
[----:B------:R-:W-:-:S14]  /*1ba0*/  DSETP.NAN.AND P0, PT, R24, R24, PT ;  /* 0x000000181800722a */ /* 0x000fdc0003f08000 */
[----:B------:R-:W-:Y:S05]  /*1bb0*/  @P0 BRA `(.L_x_125) ;  /* 0x0000000000300947 */ /* 0x000fea0003800000 */
[----:B------:R-:W-:Y:S01]  /*1bc0*/  ISETP.NE.AND P0, PT, R28, R35, PT ;  /* 0x000000231c00720c */ /* 0x000fe20003f05270 */
[----:B------:R-:W-:Y:S01]  /*1bd0*/  IMAD.MOV.U32 R37, RZ, RZ, -0x80000 ;  /* 0xfff80000ff257424 */ /* 0x000fe200078e00ff */
[----:B------:R-:W-:-:S11]  /*1be0*/  MOV R36, 0x0 ;  /* 0x0000000000247802 */ /* 0x000fd60000000f00 */
[----:B------:R-:W-:Y:S05]  /*1bf0*/  @!P0 BRA `(.L_x_123) ;  /* 0x0000000000348947 */ /* 0x000fea0003800000 */
[----:B------:R-:W-:Y:S02]  /*1c00*/  ISETP.NE.AND P0, PT, R28, 0x7ff00000, PT ;  /* 0x7ff000001c00780c */ /* 0x000fe40003f05270 */
[----:B------:R-:W-:Y:S02]  /*1c10*/  LOP3.LUT R37, R21, 0x80000000, R25, 0x48, !PT ;  /* 0x8000000015257812 */ /* 0x000fe400078e4819 */
[----:B------:R-:W-:-:S13]  /*1c20*/  ISETP.EQ.OR P0, PT, R35, RZ, !P0 ;  /* 0x000000ff2300720c */ /* 0x000fda0004702670 */
[----:B------:R-:W-:Y:S02]  /*1c30*/  @P0 LOP3.LUT R20, R37, 0x7ff00000, RZ, 0xfc, !PT ;  /* 0x7ff0000025140812 */ /* 0x000fe400078efcff */
[----:B------:R-:W-:Y:S01]  /*1c40*/  @!P0 MOV R36, RZ ;  /* 0x000000ff00248202 */ /* 0x000fe20000000f00 */
[----:B------:R-:W-:Y:S01]  /*1c50*/  @P0 IMAD.MOV.U32 R36, RZ, RZ, RZ ;  /* 0x000000ffff240224 */ /* 0x000fe200078e00ff */
[----:B------:R-:W-:Y:S01]  /*1c60*/  @P0 MOV R37, R20 ;  /* 0x0000001400250202 */ /* 0x000fe20000000f00 */
[----:B------:R-:W-:Y:S06]  /*1c70*/  BRA `(.L_x_123) ;  /* 0x0000000000147947 */ /* 0x000fec0003800000 */
.L_x_125:
[----:B------:R-:W-:Y:S01]  /*1c80*/  LOP3.LUT R37, R25, 0x80000, RZ, 0xfc, !PT ;  /* 0x0008000019257812 */ /* 0x000fe200078efcff */
[----:B------:R-:W-:Y:S01]  /*1c90*/  IMAD.MOV.U32 R36, RZ, RZ, R24 ;  /* 0x000000ffff247224 */ /* 0x000fe200078e0018 */
[----:B------:R-:W-:Y:S06]  /*1ca0*/  BRA `(.L_x_123) ;  /* 0x0000000000087947 */ /* 0x000fec0003800000 */
.L_x_124:
[----:B------:R-:W-:Y:S02]  /*1cb0*/  LOP3.LUT R37, R21, 0x80000, RZ, 0xfc, !PT ;  /* 0x0008000015257812 */ /* 0x000fe400078efcff */
[----:B------:R-:W-:-:S07]  /*1cc0*/  MOV R36, R20 ;  /* 0x0000001400247202 */ /* 0x000fce0000000f00 */
.L_x_123:
[----:B------:R-:W-:Y:S05]  /*1cd0*/  BSYNC.RECONVERGENT B0 ;  /* 0x0000000000007941 */ /* 0x000fea0003800200 */
.L_x_121:
[----:B------:R-:W-:Y:S02]  /*1ce0*/  HFMA2 R21, -RZ, RZ, 0, 0 ;  /* 0x00000000ff157431 */ /* 0x000fe400000001ff */
[----:B------:R-:W-:Y:S01]  /*1cf0*/  IMAD.MOV.U32 R20, RZ, RZ, R0 ;  /* 0x000000ffff147224 */ /* 0x000fe200078e0000 */
[----:B------:R-:W-:Y:S01]  /*1d00*/  MOV R23, R37 ;  /* 0x0000002500177202 */ /* 0x000fe20000000f00 */
[----:B------:R-:W-:Y:S02]  /*1d10*/  IMAD.MOV.U32 R22, RZ, RZ, R36 ;  /* 0x000000ffff167224 */ /* 0x000fe400078e0024 */
[----:B------:R-:W-:Y:S05]  /*1d20*/  RET.REL.NODEC R20 `(_Z8mc_loop2PKdS0_S0_S0_Pdiii) ;  /* 0xffffffe014b47950 */ /* 0x000fea0003c3ffff */
.L_x_126:
        /* <DEDUP_REMOVED lines=13> */
.L_x_217:


//--------------------- .text._Z8cc_loop2PKdS0_S0_S0_Pdiii --------------------------
	.section	.text._Z8cc_loop2PKdS0_S0_S0_Pdiii,"ax",@progbits
	.align	128
        .global         _Z8cc_loop2PKdS0_S0_S0_Pdiii
        .type           _Z8cc_loop2PKdS0_S0_S0_Pdiii,@function
        .size           _Z8cc_loop2PKdS0_S0_S0_Pdiii,(.L_x_218 - _Z8cc_loop2PKdS0_S0_S0_Pdiii)
        .other          _Z8cc_loop2PKdS0_S0_S0_Pdiii,@"STO_CUDA_ENTRY STV_DEFAULT"
_Z8cc_loop2PKdS0_S0_S0_Pdiii:
.text._Z8cc_loop2PKdS0_S0_S0_Pdiii:
[----:B------:R-:W-:Y:S01]  /*0000*/  LDC R1, c[0x0][0x37c] ;  /* 0x0000df00ff017b82 */ /* 0x000fe20000000800 */
[----:B------:R-:W0:Y:S07]  /*0010*/  S2R R3, SR_TID.Y ;  /* 0x0000000000037919 */ /* 0x000e2e0000002200 */
[----:B------:R-:W1:Y:S01]  /*0020*/  LDC R5, c[0x0][0x360] ;  /* 0x0000d800ff057b82 */ /* 0x000e620000000800 */
[----:B------:R-:W2:Y:S01]  /*0030*/  LDCU.64 UR6, c[0x0][0x3a8] ;  /* 0x00007500ff0677ac */ /* 0x000ea20008000a00 */
[----:B------:R-:W1:Y:S06]  /*0040*/  S2R R0, SR_TID.X ;  /* 0x0000000000007919 */ /* 0x000e6c0000002100 */
[----:B------:R-:W0:Y:S08]  /*0050*/  S2UR UR5, SR_CTAID.Y ;  /* 0x00000000000579c3 */ /* 0x000e300000002600 */
[----:B------:R-:W0:Y:S08]  /*0060*/  LDC R2, c[0x0][0x364] ;  /* 0x0000d900ff027b82 */ /* 0x000e300000000800 */
[----:B------:R-:W1:Y:S08]  /*0070*/  S2UR UR4, SR_CTAID.X ;  /* 0x00000000000479c3 */ /* 0x000e700000002500 */
[----:B------:R-:W3:Y:S01]  /*0080*/  LDC R4, c[0x0][0x3b0] ;  /* 0x0000ec00ff047b82 */ /* 0x000ee20000000800 */
[----:B0-----:R-:W-:-:S05]  /*0090*/  IMAD R3, R2, UR5, R3 ;  /* 0x0000000502037c24 */ /* 0x001fca000f8e0203 */
[----:B--2---:R-:W-:Y:S01]  /*00a0*/  ISETP.GE.AND P0, PT, R3, UR7, PT ;  /* 0x0000000703007c0c */ /* 0x004fe2000bf06270 */
[----:B-1----:R-:W-:-:S05]  /*00b0*/  IMAD R0, R5, UR4, R0 ;  /* 0x0000000405007c24 */ /* 0x002fca000f8e0200 */
[----:B------:R-:W-:-:S04]  /*00c0*/  ISETP.GE.OR P0, PT, R0, UR6, P0 ;  /* 0x0000000600007c0c */ /* 0x000fc80008706670 */
[----:B---3--:R-:W-:-:S13]  /*00d0*/  ISETP.LT.OR P0, PT, R4, 0x1, P0 ;  /* 0x000000010400780c */ /* 0x008fda0000701670 */
[----:B------:R-:W-:Y:S05]  /*00e0*/  @P0 EXIT ;  /* 0x000000000000094d */ /* 0x000fea0003800000 */
[C---:B------:R-:W-:Y:S01]  /*00f0*/  ISETP.GE.U32.AND P0, PT, R4.reuse, 0x8, PT ;  /* 0x000000080400780c */ /* 0x040fe20003f06070 */
[----:B------:R-:W-:Y:S01]  /*0100*/  IMAD R3, R3, UR6, R0 ;  /* 0x0000000603037c24 */ /* 0x000fe2000f8e0200 */
[----:B------:R-:W0:Y:S01]  /*0110*/  LDCU.64 UR14, c[0x0][0x358] ;  /* 0x00006b00ff0e77ac */ /* 0x000e220008000a00 */
[----:B------:R-:W-:Y:S01]  /*0120*/  LOP3.LUT R9, R4, 0x7, RZ, 0xc0, !PT ;  /* 0x0000000704097812 */ /* 0x000fe200078ec0ff */
[----:B------:R-:W-:Y:S02]  /*0130*/  IMAD.MOV.U32 R2, RZ, RZ, RZ ;  /* 0x000000ffff027224 */ /* 0x000fe400078e00ff */
[----:B------:R-:W-:-:S07]  /*0140*/  IMAD R3, R3, R4, RZ ;  /* 0x0000000403037224 */ /* 0x000fce00078e02ff */
[----:B------:R-:W-:Y:S05]  /*0150*/  @!P0 BRA `(.L_x_127) ;  /* 0x0000001000a48947 */ /* 0x000fea0003800000 */
[----:B------:R-:W1:Y:S01]  /*0160*/  LDCU.128 UR4, c[0x0][0x390] ;  /* 0x00007200ff0477ac */ /* 0x000e620008000c00 */
[----:B------:R-:W2:Y:S01]  /*0170*/  LDC.64 R24, c[0x0][0x388] ;  /* 0x0000e200ff187b82 */ /* 0x000ea20000000a00 */
[----:B------:R-:W-:Y:S01]  /*0180*/  LOP3.LUT R2, R4, 0x7ffffff8, RZ, 0xc0, !PT ;  /* 0x7ffffff804027812 */ /* 0x000fe200078ec0ff */
[----:B------:R-:W-:Y:S01]  /*0190*/  IMAD.MOV.U32 R27, RZ, RZ, R3 ;  /* 0x000000ffff1b7224 */ /* 0x000fe200078e0003 */
[----:B------:R-:W3:Y:S03]  /*01a0*/  LDCU.64 UR10, c[0x0][0x380] ;  /* 0x00007000ff0a77ac */ /* 0x000ee60008000a00 */
[----:B------:R-:W-:Y:S01]  /*01b0*/  IMAD.MOV R26, RZ, RZ, -R2 ;  /* 0x000000ffff1a7224 */ /* 0x000fe200078e0a02 */
[----:B------:R-:W4:Y:S01]  /*01c0*/  LDCU.64 UR12, c[0x0][0x3a0] ;  /* 0x00007400ff0c77ac */ /* 0x000f220008000a00 */
[----:B-1----:R-:W-:Y:S02]  /*01d0*/  UIADD3 UR8, UP0, UPT, UR4, 0x20, URZ ;  /* 0x0000002004087890 */ /* 0x002fe4000ff1e0ff */
[----:B------:R-:W-:-:S02]  /*01e0*/  UIADD3 UR4, UP1, UPT, UR6, 0x20, URZ ;  /* 0x0000002006047890 */ /* 0x000fc4000ff3e0ff */
[----:B------:R-:W-:Y:S02]  /*01f0*/  UIADD3.X UR9, UPT, UPT, URZ, UR5, URZ, UP0, !UPT ;  /* 0x00000005ff097290 */ /* 0x000fe400087fe4ff */
[----:B------:R-:W-:Y:S02]  /*0200*/  UIADD3.X UR5, UPT, UPT, URZ, UR7, URZ, UP1, !UPT ;  /* 0x00000007ff057290 */ /* 0x000fe40008ffe4ff */
[----:B---3--:R-:W-:Y:S01]  /*0210*/  UIADD3 UR10, UP0, UPT, UR10, 0x20, URZ ;  /* 0x000000200a0a7890 */ /* 0x008fe2000ff1e0ff */
[----:B------:R-:W-:Y:S01]  /*0220*/  IMAD.U32 R16, RZ, RZ, UR4 ;  /* 0x00000004ff107e24 */ /* 0x000fe2000f8e00ff */
[----:B----4-:R-:W-:Y:S02]  /*0230*/  UIADD3 UR6, UP1, UPT, UR12, 0x20, URZ ;  /* 0x000000200c067890 */ /* 0x010fe4000ff3e0ff */
[----:B------:R-:W-:Y:S01]  /*0240*/  IMAD.U32 R17, RZ, RZ, UR5 ;  /* 0x00000005ff117e24 */ /* 0x000fe2000f8e00ff */
[----:B------:R-:W-:Y:S02]  /*0250*/  UIADD3.X UR11, UPT, UPT, URZ, UR11, URZ, UP0, !UPT ;  /* 0x0000000bff0b7290 */ /* 0x000fe400087fe4ff */
[----:B------:R-:W-:-:S12]  /*0260*/  UIADD3.X UR7, UPT, UPT, URZ, UR13, URZ, UP1, !UPT ;  /* 0x0000000dff077290 */ /* 0x000fd80008ffe4ff */
.L_x_156:
[----:B--2---:R-:W-:-:S05]  /*0270*/  IMAD.WIDE R22, R27, 0x8, R24 ;  /* 0x000000081b167825 */ /* 0x004fca00078e0218 */
[----:B0-----:R-:W2:Y:S01]  /*0280*/  LDG.E.64.CONSTANT R10, desc[UR14][R22.64] ;  /* 0x0000000e160a7981 */ /* 0x001ea2000c1e9b00 */
[----:B------:R-:W-:Y:S01]  /*0290*/  IADD3 R26, PT, PT, R26, 0x8, RZ ;  /* 0x000000081a1a7810 */ /* 0x000fe20007ffe0ff */
[----:B------:R-:W-:Y:S01]  /*02a0*/  IMAD.U32 R20, RZ, RZ, UR10 ;  /* 0x0000000aff147e24 */ /* 0x000fe2000f8e00ff */
[----:B------:R-:W-:Y:S01]  /*02b0*/  BSSY.RECONVERGENT B1, `(.L_x_128) ;  /* 0x0000023000017945 */ /* 0x000fe20003800200 */
[----:B------:R-:W-:Y:S01]  /*02c0*/  IMAD.U32 R21, RZ, RZ, UR11 ;  /* 0x0000000bff157e24 */ /* 0x000fe2000f8e00ff */
[----:B------:R-:W-:Y:S01]  /*02d0*/  ISETP.NE.AND P1, PT, R26, RZ, PT ;  /* 0x000000ff1a00720c */ /* 0x000fe20003f25270 */
[----:B------:R-:W-:Y:S01]  /*02e0*/  IMAD.U32 R18, RZ, RZ, UR8 ;  /* 0x00000008ff127e24 */ /* 0x000fe2000f8e00ff */
[----:B------:R-:W-:Y:S01]  /*02f0*/  CS2R R4, SRZ ;  /* 0x0000000000047805 */ /* 0x000fe2000001ff00 */
[----:B------:R-:W-:Y:S02]  /*0300*/  IMAD.U32 R19, RZ, RZ, UR9 ;  /* 0x00000009ff137e24 */ /* 0x000fe4000f8e00ff */
[----:B------:R-:W-:-:S04]  /*0310*/  IMAD.WIDE R20, R27, 0x8, R20 ;  /* 0x000000081b147825 */ /* 0x000fc800078e0214 */
[----:B------:R-:W-:Y:S01]  /*0320*/  IMAD.WIDE R18, R27, 0x8, R18 ;  /* 0x000000081b127825 */ /* 0x000fe200078e0212 */
[----:B--2---:R-:W-:-:S14]  /*0330*/  DSETP.GT.AND P0, PT, R10, RZ, PT ;  /* 0x000000ff0a00722a */ /* 0x004fdc0003f04000 */
[----:B-1----:R-:W-:Y:S05]  /*0340*/  @!P0 BRA `(.L_x_129) ;  /* 0x0000000000648947 */ /* 0x002fea0003800000 */
[----:B------:R-:W2:Y:S04]  /*0350*/  LDG.E.64.CONSTANT R6, desc[UR14][R16.64+-0x20] ;  /* 0xffffe00e10067981 */ /* 0x000ea8000c1e9b00 */
[----:B------:R-:W2:Y:S04]  /*0360*/  LDG.E.64.CONSTANT R12, desc[UR14][R20.64+-0x20] ;  /* 0xffffe00e140c7981 */ /* 0x000ea8000c1e9b00 */
        /* <DEDUP_REMOVED lines=21> */
[----:B------:R-:W-:Y:S05]  /*04c0*/  CALL.REL.NOINC `($__internal_3_$__cuda_sm20_div_rn_f64_full) ;  /* 0x0000002000287944 */ /* 0x000fea0003c00000 */
.L_x_130:
[----:B------:R-:W-:Y:S05]  /*04d0*/  BSYNC.RECONVERGENT B2 ;  /* 0x0000000000027941 */ /* 0x000fea0003800200 */
.L_x_129:
[----:B------:R-:W-:Y:S05]  /*04e0*/  BSYNC.RECONVERGENT B1 ;  /* 0x0000000000017941 */ /* 0x000fea0003800200 */
.L_x_128:
[----:B------:R-:W2:Y:S01]  /*04f0*/  LDG.E.64.CONSTANT R10, desc[UR14][R22.64+0x8] ;  /* 0x0000080e160a7981 */ /* 0x000ea2000c1e9b00 */
[----:B------:R-:W-:Y:S01]  /*0500*/  IMAD.U32 R14, RZ, RZ, UR6 ;  /* 0x00000006ff0e7e24 */ /* 0x000fe2000f8e00ff */
[----:B------:R-:W-:Y:S01]  /*0510*/  BSSY.RECONVERGENT B1, `(.L_x_131) ;  /* 0x0000022000017945 */ /* 0x000fe20003800200 */
[----:B------:R-:W-:Y:S01]  /*0520*/  IMAD.U32 R15, RZ, RZ, UR7 ;  /* 0x00000007ff0f7e24 */ /* 0x000fe2000f8e00ff */
[----:B------:R-:W-:Y:S01]  /*0530*/  CS2R R6, SRZ ;  /* 0x0000000000067805 */ /* 0x000fe2000001ff00 */
[----:B------:R-:W-:-:S05]  /*0540*/  IMAD.WIDE R14, R27, 0x8, R14 ;  /* 0x000000081b0e7825 */ /* 0x000fca00078e020e */
[----:B------:R0:W-:Y:S01]  /*0550*/  STG.E.64 desc[UR14][R14.64+-0x20], R4 ;  /* 0xffffe0040e007986 */ /* 0x0001e2000c101b0e */
[----:B--2---:R-:W-:-:S14]  /*0560*/  DSETP.GT.AND P0, PT, R10, RZ, PT ;  /* 0x000000ff0a00722a */ /* 0x004fdc0003f04000 */
[----:B0-----:R-:W-:Y:S05]  /*0570*/  @!P0 BRA `(.L_x_132) ;  /* 0x00000000006c8947 */ /* 0x001fea0003800000 */
        /* <DEDUP_REMOVED lines=21> */
[----:B------:R-:W-:Y:S02]  /*06d0*/  MOV R5, R7 ;  /* 0x0000000700057202 */ /* 0x000fe40000000f00 */
[----:B------:R-:W-:-:S07]  /*06e0*/  MOV R0, 0x700 ;  /* 0x0000070000007802 */ /* 0x000fce0000000f00 */
[----:B------:R-:W-:Y:S05]  /*06f0*/  CALL.REL.NOINC `($__internal_3_$__cuda_sm20_div_rn_f64_full) ;  /* 0x0000001c009c7944 */ /* 0x000fea0003c00000 */
.L_x_134:
[----:B------:R-:W-:Y:S05]  /*0700*/  BSYNC.RECONVERGENT B2 ;  /* 0x0000000000027941 */ /* 0x000fea0003800200 */
.L_x_133:
[----:B------:R-:W-:Y:S02]  /*0710*/  IMAD.MOV.U32 R6, RZ, RZ, R4 ;  /* 0x000000ffff067224 */ /* 0x000fe400078e0004 */
[----:B------:R-:W-:-:S07]  /*0720*/  IMAD.MOV.U32 R7, RZ, RZ, R5 ;  /* 0x000000ffff077224 */ /* 0x000fce00078e0005 */
.L_x_132:
[----:B------:R-:W-:Y:S05]  /*0730*/  BSYNC.RECONVERGENT B1 ;  /* 0x0000000000017941 */ /* 0x000fea0003800200 */
.L_x_131:
[----:B------:R-:W2:Y:S01]  /*0740*/  LDG.E.64.CONSTANT R10, desc[UR14][R22.64+0x10] ;  /* 0x0000100e160a7981 */ /* 0x000ea2000c1e9b00 */
[----:B------:R-:W-:Y:S01]  /*0750*/  BSSY.RECONVERGENT B1, `(.L_x_135) ;  /* 0x000001e000017945 */ /* 0x000fe20003800200 */
[----:B------:R-:W-:Y:S02]  /*0760*/  CS2R R4, SRZ ;  /* 0x0000000000047805 */ /* 0x000fe4000001ff00 */
        /* <DEDUP_REMOVED lines=24> */
[----:B------:R-:W-:Y:S01]  /*08f0*/  MOV R0, 0x920 ;  /* 0x0000092000007802 */ /* 0x000fe20000000f00 */
[----:B------:R-:W-:-:S07]  /*0900*/  IMAD.MOV.U32 R5, RZ, RZ, R7 ;  /* 0x000000ffff057224 */ /* 0x000fce00078e0007 */
[----:B------:R-:W-:Y:S05]  /*0910*/  CALL.REL.NOINC `($__internal_3_$__cuda_sm20_div_rn_f64_full) ;  /* 0x0000001c00147944 */ /* 0x000fea0003c00000 */
.L_x_137:
[----:B------:R-:W-:Y:S05]  /*0920*/  BSYNC.RECONVERGENT B2 ;  /* 0x0000000000027941 */ /* 0x000fea0003800200 */
.L_x_136:
[----:B------:R-:W-:Y:S05]  /*0930*/  BSYNC.RECONVERGENT B1 ;  /* 0x0000000000017941 */ /* 0x000fea0003800200 */
.L_x_135:
        /* <DEDUP_REMOVED lines=30> */
.L_x_141:
[----:B------:R-:W-:Y:S05]  /*0b20*/  BSYNC.RECONVERGENT B2 ;  /* 0x0000000000027941 */ /* 0x000fea0003800200 */
.L_x_140:
[----:B------:R-:W-:Y:S02]  /*0b30*/  IMAD.MOV.U32 R6, RZ, RZ, R4 ;  /* 0x000000ffff067224 */ /* 0x000fe400078e0004 */
[----:B------:R-:W-:-:S07]  /*0b40*/  IMAD.MOV.U32 R7, RZ, RZ, R5 ;  /* 0x000000ffff077224 */ /* 0x000fce00078e0005 */
.L_x_139:
[----:B------:R-:W-:Y:S05]  /*0b50*/  BSYNC.RECONVERGENT B1 ;  /* 0x0000000000017941 */ /* 0x000fea0003800200 */
.L_x_138:
        /* <DEDUP_REMOVED lines=30> */
.L_x_144:
[----:B------:R-:W-:Y:S05]  /*0d40*/  BSYNC.RECONVERGENT B2 ;  /* 0x0000000000027941 */ /* 0x000fea0003800200 */
.L_x_143:
[----:B------:R-:W-:Y:S05]  /*0d50*/  BSYNC.RECONVERGENT B1 ;  /* 0x0000000000017941 */ /* 0x000fea0003800200 */
.L_x_142:
        /* <DEDUP_REMOVED lines=30> */
.L_x_148:
[----:B------:R-:W-:Y:S05]  /*0f40*/  BSYNC.RECONVERGENT B2 ;  /* 0x0000000000027941 */ /* 0x000fea0003800200 */
.L_x_147:
[----:B------:R-:W-:Y:S01]  /*0f50*/  IMAD.MOV.U32 R6, RZ, RZ, R4 ;  /* 0x000000ffff067224 */ /* 0x000fe200078e0004 */
[----:B------:R-:W-:-:S07]  /*0f60*/  MOV R7, R5 ;  /* 0x0000000500077202 */ /* 0x000fce0000000f00 */
.L_x_146:
[----:B------:R-:W-:Y:S05]  /*0f70*/  BSYNC.RECONVERGENT B1 ;  /* 0x0000000000017941 */ /* 0x000fea0003800200 */
.L_x_145:
        /* <DEDUP_REMOVED lines=30> */
.L_x_151:
[----:B------:R-:W-:Y:S05]  /*1160*/  BSYNC.RECONVERGENT B2 ;  /* 0x0000000000027941 */ /* 0x000fea0003800200 */
.L_x_150:
[----:B------:R-:W-:Y:S05]  /*1170*/  BSYNC.RECONVERGENT B1 ;  /* 0x0000000000017941 */ /* 0x000fea0003800200 */
.L_x_149:
        /* <DEDUP_REMOVED lines=14> */
[----:B------:R-:W-:-:S08]  /*1260*/  DFMA R12, R6, R12, R6 ;  /* 0x0000000c060c722b */ /* 0x000fd00000000006 */
[----:B------:R-:W-:-:S08]  /*1270*/  DFMA R6, -R10, R12, 1 ;  /* 0x3ff000000a06742b */ /* 0x000fd0000000010c */
[----:B------:R-:W-:Y:S02]  /*1280*/  DFMA R6, R12, R6, R12 ;  /* 0x000000060c06722b */ /* 0x000fe4000000000c */
[----:B--2---:R-:W-:-:S08]  /*1290*/  DMUL R4, R4, R20 ;  /* 0x0000001404047228 */ /* 0x004fd00000000000 */
[----:B---3--:R-:W-:-:S08]  /*12a0*/  DMUL R22, R4, R18 ;  /* 0x0000001204167228 */ /* 0x008fd00000000000 */
[----:B------:R-:W-:Y:S02]  /*12b0*/  DMUL R4, R22, R6 ;  /* 0x0000000616047228 */ /* 0x000fe40000000000 */
[----:B------:R-:W-:-:S06]  /*12c0*/  FSETP.GEU.AND P2, PT, |R23|, 6.5827683646048100446e-37, PT ;  /* 0x036000001700780b */ /* 0x000fcc0003f4e200 */
        /* <DEDUP_REMOVED lines=9> */
.L_x_155:
[----:B------:R-:W-:Y:S05]  /*1360*/  BSYNC.RECONVERGENT B2 ;  /* 0x0000000000027941 */ /* 0x000fea0003800200 */
.L_x_154:
[----:B------:R-:W-:Y:S02]  /*1370*/  IMAD.MOV.U32 R6, RZ, RZ, R4 ;  /* 0x000000ffff067224 */ /* 0x000fe400078e0004 */
[----:B------:R-:W-:-:S07]  /*1380*/  IMAD.MOV.U32 R7, RZ, RZ, R5 ;  /* 0x000000ffff077224 */ /* 0x000fce00078e0005 */
.L_x_153:
[----:B------:R-:W-:Y:S05]  /*1390*/  BSYNC.RECONVERGENT B1 ;  /* 0x0000000000017941 */ /* 0x000fea0003800200 */
.L_x_152:
[----:B------:R1:W-:Y:S01]  /*13a0*/  STG.E.64 desc[UR14][R14.64+0x18], R6 ;  /* 0x000018060e007986 */ /* 0x0003e2000c101b0e */
[----:B------:R-:W-:Y:S01]  /*13b0*/  IADD3 R16, P0, PT, R16, 0x40, RZ ;  /* 0x0000004010107810 */ /* 0x000fe20007f1e0ff */
[----:B------:R-:W-:-:S04]  /*13c0*/  VIADD R27, R27, 0x8 ;  /* 0x000000081b1b7836 */ /* 0x000fc80000000000 */
[----:B------:R-:W-:Y:S01]  /*13d0*/  IMAD.X R17, RZ, RZ, R17, P0 ;  /* 0x000000ffff117224 */ /* 0x000fe200000e0611 */
[----:B------:R-:W-:Y:S07]  /*13e0*/  @P1 BRA `(.L_x_156) ;  /* 0xffffffec00a01947 */ /* 0x000fee000383ffff */
.L_x_127:
[----:B------:R-:W-:-:S13]  /*13f0*/  ISETP.NE.AND P0, PT, R9, RZ, PT ;  /* 0x000000ff0900720c */ /* 0x000fda0003f05270 */
[----:B0-----:R-:W-:Y:S05]  /*1400*/  @!P0 EXIT ;  /* 0x000000000000894d */ /* 0x001fea0003800000 */
[----:B------:R-:W0:Y:S01]  /*1410*/  LDCU UR4, c[0x0][0x3b0] ;  /* 0x00007600ff0477ac */ /* 0x000e220008000800 */
[----:B------:R-:W-:Y:S01]  /*1420*/  ISETP.GE.U32.AND P0, PT, R9, 0x4, PT ;  /* 0x000000040900780c */ /* 0x000fe20003f06070 */
[----:B0-----:R-:W-:-:S12]  /*1430*/  ULOP3.LUT UR4, UR4, 0x3, URZ, 0xc0, !UPT ;  /* 0x0000000304047892 */ /* 0x001fd8000f8ec0ff */
[----:B------:R-:W-:Y:S05]  /*1440*/  @!P0 BRA `(.L_x_157) ;  /* 0x0000000800408947 */ /* 0x000fea0003800000 */
[----:B------:R-:W0:Y:S01]  /*1450*/  LDC.64 R20, c[0x0][0x388] ;  /* 0x0000e200ff147b82 */ /* 0x000e220000000a00 */
[----:B------:R-:W-:-:S07]  /*1460*/  IMAD.IADD R9, R3, 0x1, R2 ;  /* 0x0000000103097824 */ /* 0x000fce00078e0202 */
[----:B------:R-:W2:Y:S08]  /*1470*/  LDC.64 R18, c[0x0][0x398] ;  /* 0x0000e600ff127b82 */ /* 0x000eb00000000a00 */
[----:B------:R-:W3:Y:S01]  /*1480*/  LDC.64 R16, c[0x0][0x380] ;  /* 0x0000e000ff107b82 */ /* 0x000ee20000000a00 */
[----:B0-----:R-:W-:-:S07]  /*1490*/  IMAD.WIDE R20, R9, 0x8, R20 ;  /* 0x0000000809147825 */ /* 0x001fce00078e0214 */
[----:B-1----:R-:W0:Y:S01]  /*14a0*/  LDC.64 R14, c[0x0][0x390] ;  /* 0x0000e400ff0e7b82 */ /* 0x002e220000000a00 */
[----:B------:R-:W4:Y:S01]  /*14b0*/  LDG.E.64.CONSTANT R10, desc[UR14][R20.64] ;  /* 0x0000000e140a7981 */ /* 0x000f22000c1e9b00 */
[----:B------:R-:W-:Y:S01]  /*14c0*/  BSSY.RECONVERGENT B1, `(.L_x_158) ;  /* 0x0000020000017945 */ /* 0x000fe20003800200 */
[----:B------:R-:W-:Y:S01]  /*14d0*/  CS2R R4, SRZ ;  /* 0x0000000000047805 */ /* 0x000fe2000001ff00 */
[----:B--2---:R-:W-:-:S04]  /*14e0*/  IMAD.WIDE.U32 R18, R2, 0x8, R18 ;  /* 0x0000000802127825 */ /* 0x004fc800078e0012 */
[----:B---3--:R-:W-:-:S04]  /*14f0*/  IMAD.WIDE R16, R9, 0x8, R16 ;  /* 0x0000000809107825 */ /* 0x008fc800078e0210 */
[----:B0-----:R-:W-:Y:S01]  /*1500*/  IMAD.WIDE R14, R9, 0x8, R14 ;  /* 0x00000008090e7825 */ /* 0x001fe200078e020e */
[----:B----4-:R-:W-:-:S14]  /*1510*/  DSETP.GT.AND P0, PT, R10, RZ, PT ;  /* 0x000000ff0a00722a */ /* 0x010fdc0003f04000 */
[----:B------:R-:W-:Y:S05]  /*1520*/  @!P0 BRA `(.L_x_159) ;  /* 0x0000000000648947 */ /* 0x000fea0003800000 */
        /* <DEDUP_REMOVED lines=24> */
.L_x_160:
[----:B------:R-:W-:Y:S05]  /*16b0*/  BSYNC.RECONVERGENT B2 ;  /* 0x0000000000027941 */ /* 0x000fea0003800200 */
.L_x_159:
[----:B------:R-:W-:Y:S05]  /*16c0*/  BSYNC.RECONVERGENT B1 ;  /* 0x0000000000017941 */ /* 0x000fea0003800200 */
.L_x_158:
[----:B------:R-:W2:Y:S01]  /*16d0*/  LDG.E.64.CONSTANT R10, desc[UR14][R20.64+0x8] ;  /* 0x0000080e140a7981 */ /* 0x000ea2000c1e9b00 */
[----:B------:R-:W0:Y:S01]  /*16e0*/  LDC.64 R22, c[0x0][0x3a0] ;  /* 0x0000e800ff167b82 */ /* 0x000e220000000a00 */
[----:B------:R-:W-:Y:S01]  /*16f0*/  BSSY.RECONVERGENT B1, `(.L_x_161) ;  /* 0x0000021000017945 */ /* 0x000fe20003800200 */
[----:B------:R-:W-:Y:S01]  /*1700*/  CS2R R6, SRZ ;  /* 0x0000000000067805 */ /* 0x000fe2000001ff00 */
[----:B0-----:R-:W-:-:S05]  /*1710*/  IMAD.WIDE R22, R9, 0x8, R22 ;  /* 0x0000000809167825 */ /* 0x001fca00078e0216 */
        /* <DEDUP_REMOVED lines=27> */
.L_x_164:
[----:B------:R-:W-:Y:S05]  /*18d0*/  BSYNC.RECONVERGENT B2 ;  /* 0x0000000000027941 */ /* 0x000fea0003800200 */
.L_x_163:
[----:B------:R-:W-:Y:S01]  /*18e0*/  MOV R6, R4 ;  /* 0x0000000400067202 */ /* 0x000fe20000000f00 */
[----:B------:R-:W-:-:S07]  /*18f0*/  IMAD.MOV.U32 R7, RZ, RZ, R5 ;  /* 0x000000ffff077224 */ /* 0x000fce00078e0005 */
.L_x_162:
[----:B------:R-:W-:Y:S05]  /*1900*/  BSYNC.RECONVERGENT B1 ;  /* 0x0000000000017941 */ /* 0x000fea0003800200 */
.L_x_161:
        /* <DEDUP_REMOVED lines=30> */
.L_x_167:
[----:B------:R-:W-:Y:S05]  /*1af0*/  BSYNC.RECONVERGENT B2 ;  /* 0x0000000000027941 */ /* 0x000fea0003800200 */
.L_x_166:
[----:B------:R-:W-:Y:S05]  /*1b00*/  BSYNC.RECONVERGENT B1 ;  /* 0x0000000000017941 */ /* 0x000fea0003800200 */
.L_x_165:
        /* <DEDUP_REMOVED lines=30> */
.L_x_171:
[----:B------:R-:W-:Y:S05]  /*1cf0*/  BSYNC.RECONVERGENT B2 ;  /* 0x0000000000027941 */ /* 0x000fea0003800200 */
.L_x_170:
[----:B------:R-:W-:Y:S02]  /*1d00*/  IMAD.MOV.U32 R6, RZ, RZ, R4 ;  /* 0x000000ffff067224 */ /* 0x000fe400078e0004 */
[----:B------:R-:W-:-:S07]  /*1d10*/  IMAD.MOV.U32 R7, RZ, RZ, R5 ;  /* 0x000000ffff077224 */ /* 0x000fce00078e0005 */
.L_x_169:
[----:B------:R-:W-:Y:S05]  /*1d20*/  BSYNC.RECONVERGENT B1 ;  /* 0x0000000000017941 */ /* 0x000fea0003800200 */
.L_x_168:
[----:B------:R0:W-:Y:S01]  /*1d30*/  STG.E.64 desc[UR14][R22.64+0x18], R6 ;  /* 0x0000180616007986 */ /* 0x0001e2000c101b0e */
[----:B------:R-:W-:-:S07]  /*1d40*/  VIADD R2, R2, 0x4 ;  /* 0x0000000402027836 */ /* 0x000fce0000000000 */
.L_x_157:
[----:B------:R-:W-:-:S13]  /*1d50*/  ISETP.NE.AND P0, PT, RZ, UR4, PT ;  /* 0x00000004ff007c0c */ /* 0x000fda000bf05270 */
[----:B------:R-:W-:Y:S05]  /*1d60*/  @!P0 EXIT ;  /* 0x000000000000894d */ /* 0x000fea0003800000 */
[----:B------:R-:W-:-:S09]  /*1d70*/  UISETP.NE.AND UP0, UPT, UR4, 0x1, UPT ;  /* 0x000000010400788c */ /* 0x000fd2000bf05270 */
[----:B------:R-:W-:Y:S05]  /*1d80*/  BRA.U !UP0, `(.L_x_172) ;  /* 0x0000000508387547 */ /* 0x000fea000b800000 */
[----:B-1----:R-:W1:Y:S01]  /*1d90*/  LDC.64 R14, c[0x0][0x388] ;  /* 0x0000e200ff0e7b82 */ /* 0x002e620000000a00 */
[----:B------:R-:W-:-:S07]  /*1da0*/  IMAD.IADD R9, R3, 0x1, R2 ;  /* 0x0000000103097824 */ /* 0x000fce00078e0202 */
[----:B------:R-:W2:Y:S08]  /*1db0*/  LDC.64 R16, c[0x0][0x398] ;  /* 0x0000e600ff107b82 */ /* 0x000eb00000000a00 */
[----:B------:R-:W3:Y:S01]  /*1dc0*/  LDC.64 R18, c[0x0][0x380] ;  /* 0x0000e000ff127b82 */ /* 0x000ee20000000a00 */
[----:B-1----:R-:W-:-:S07]  /*1dd0*/  IMAD.WIDE R14, R9, 0x8, R14 ;  /* 0x00000008090e7825 */ /* 0x002fce00078e020e */
[----:B------:R-:W1:Y:S01]  /*1de0*/  LDC.64 R20, c[0x0][0x390] ;  /* 0x0000e400ff147b82 */ /* 0x000e620000000a00 */
[----:B------:R-:W4:Y:S01]  /*1df0*/  LDG.E.64.CONSTANT R10, desc[UR14][R14.64] ;  /* 0x0000000e0e0a7981 */ /* 0x000f22000c1e9b00 */
[----:B------:R-:W-:Y:S01]  /*1e00*/  BSSY.RECONVERGENT B1, `(.L_x_173) ;  /* 0x0000020000017945 */ /* 0x000fe20003800200 */
[----:B------:R-:W-:Y:S01]  /*1e10*/  CS2R R4, SRZ ;  /* 0x0000000000047805 */ /* 0x000fe2000001ff00 */
[----:B--2---:R-:W-:-:S04]  /*1e20*/  IMAD.WIDE.U32 R16, R2, 0x8, R16 ;  /* 0x0000000802107825 */ /* 0x004fc800078e0010 */
[----:B---3--:R-:W-:-:S04]  /*1e30*/  IMAD.WIDE R18, R9, 0x8, R18 ;  /* 0x0000000809127825 */ /* 0x008fc800078e0212 */
[----:B-1----:R-:W-:Y:S01]  /*1e40*/  IMAD.WIDE R20, R9, 0x8, R20 ;  /* 0x0000000809147825 */ /* 0x002fe200078e0214 */
[----:B----4-:R-:W-:-:S14]  /*1e50*/  DSETP.GT.AND P0, PT, R10, RZ, PT ;  /* 0x000000ff0a00722a */ /* 0x010fdc0003f04000 */
[----:B------:R-:W-:Y:S05]  /*1e60*/  @!P0 BRA `(.L_x_174) ;  /* 0x0000000000648947 */ /* 0x000fea0003800000 */
[----:B------:R-:W2:Y:S04]  /*1e70*/  LDG.E.64.CONSTANT R4, desc[UR14][R16.64] ;  /* 0x0000000e10047981 */ /* 0x000ea8000c1e9b00 */
[----:B0-----:R-:W2:Y:S04]  /*1e80*/  LDG.E.64.CONSTANT R6, desc[UR14][R18.64] ;  /* 0x0000000e12067981 */ /* 0x001ea8000c1e9b00 */
        /* <DEDUP_REMOVED lines=22> */
.L_x_175:
[----:B------:R-:W-:Y:S05]  /*1ff0*/  BSYNC.RECONVERGENT B2 ;  /* 0x0000000000027941 */ /* 0x000fea0003800200 */
.L_x_174:
[----:B------:R-:W-:Y:S05]  /*2000*/  BSYNC.RECONVERGENT B1 ;  /* 0x0000000000017941 */ /* 0x000fea0003800200 */
.L_x_173:
[----:B------:R-:W2:Y:S01]  /*2010*/  LDG.E.64.CONSTANT R10, desc[UR14][R14.64+0x8] ;  /* 0x0000080e0e0a7981 */ /* 0x000ea2000c1e9b00 */
[----:B0-----:R-:W0:Y:S01]  /*2020*/  LDC.64 R22, c[0x0][0x3a0] ;  /* 0x0000e800ff167b82 */ /* 0x001e220000000a00 */
        /* <DEDUP_REMOVED lines=30> */
.L_x_179:
[----:B------:R-:W-:Y:S05]  /*2210*/  BSYNC.RECONVERGENT B2 ;  /* 0x0000000000027941 */ /* 0x000fea0003800200 */
.L_x_178:
[----:B------:R-:W-:Y:S01]  /*2220*/  MOV R6, R4 ;  /* 0x0000000400067202 */ /* 0x000fe20000000f00 */
[----:B------:R-:W-:-:S07]  /*2230*/  IMAD.MOV.U32 R7, RZ, RZ, R5 ;  /* 0x000000ffff077224 */ /* 0x000fce00078e0005 */
.L_x_177:
[----:B------:R-:W-:Y:S05]  /*2240*/  BSYNC.RECONVERGENT B1 ;  /* 0x0000000000017941 */ /* 0x000fea0003800200 */
.L_x_176:
[----:B------:R2:W-:Y:S01]  /*2250*/  STG.E.64 desc[UR14][R22.64+0x8], R6 ;  /* 0x0000080616007986 */ /* 0x0005e2000c101b0e */
[----:B------:R-:W-:-:S07]  /*2260*/  VIADD R2, R2, 0x2 ;  /* 0x0000000202027836 */ /* 0x000fce0000000000 */
.L_x_172:
[----:B------:R-:W3:Y:S02]  /*2270*/  LDC R0, c[0x0][0x3b0] ;  /* 0x0000ec00ff007b82 */ /* 0x000ee40000000800 */
[----:B---3--:R-:W-:-:S04]  /*2280*/  LOP3.LUT R0, R0, 0x1, RZ, 0xc0, !PT ;  /* 0x0000000100007812 */ /* 0x008fc800078ec0ff */
[----:B------:R-:W-:-:S13]  /*2290*/  ISETP.NE.U32.AND P0, PT, R0, 0x1, PT ;  /* 0x000000010000780c */ /* 0x000fda0003f05070 */
[----:B------:R-:W-:Y:S05]  /*22a0*/  @P0 EXIT ;  /* 0x000000000000094d */ /* 0x000fea0003800000 */
[----:B------:R-:W3:Y:S01]  /*22b0*/  LDC.64 R10, c[0x0][0x388] ;  /* 0x0000e200ff0a7b82 */ /* 0x000ee20000000a00 */
[----:B------:R-:W-:-:S04]  /*22c0*/  IMAD.IADD R3, R3, 0x1, R2 ;  /* 0x0000000103037824 */ /* 0x000fc800078e0202 */
[----:B---3--:R-:W-:-:S06]  /*22d0*/  IMAD.WIDE R10, R3, 0x8, R10 ;  /* 0x00000008030a7825 */ /* 0x008fcc00078e020a */
[----:B------:R-:W3:Y:S01]  /*22e0*/  LDG.E.64.CONSTANT R10, desc[UR14][R10.64] ;  /* 0x0000000e0a0a7981 */ /* 0x000ee2000c1e9b00 */
[----:B------:R-:W-:Y:S01]  /*22f0*/  BSSY.RECONVERGENT B1, `(.L_x_180) ;  /* 0x0000023000017945 */ /* 0x000fe20003800200 */
[----:B------:R-:W-:Y:S01]  /*2300*/  CS2R R4, SRZ ;  /* 0x0000000000047805 */ /* 0x000fe2000001ff00 */
[----:B---3--:R-:W-:-:S14]  /*2310*/  DSETP.GT.AND P0, PT, R10, RZ, PT ;  /* 0x000000ff0a00722a */ /* 0x008fdc0003f04000 */
[----:B------:R-:W-:Y:S05]  /*2320*/  @!P0 BRA `(.L_x_181) ;  /* 0x00000000007c8947 */ /* 0x000fea0003800000 */
[----:B------:R-:W3:Y:S08]  /*2330*/  LDC.64 R4, c[0x0][0x398] ;  /* 0x0000e600ff047b82 */ /* 0x000ef00000000a00 */
[----:B012---:R-:W0:Y:S08]  /*2340*/  LDC.64 R6, c[0x0][0x380] ;  /* 0x0000e000ff067b82 */ /* 0x007e300000000a00 */
[----:B------:R-:W1:Y:S01]  /*2350*/  LDC.64 R12, c[0x0][0x390] ;  /* 0x0000e400ff0c7b82 */ /* 0x000e620000000a00 */
[----:B---3--:R-:W-:-:S06]  /*2360*/  IMAD.WIDE.U32 R4, R2, 0x8, R4 ;  /* 0x0000000802047825 */ /* 0x008fcc00078e0004 */
[----:B------:R-:W2:Y:S01]  /*2370*/  LDG.E.64.CONSTANT R4, desc[UR14][R4.64] ;  /* 0x0000000e04047981 */ /* 0x000ea2000c1e9b00 */
        /* <DEDUP_REMOVED lines=23> */
[----:B------:R-:W-:-:S07]  /*24f0*/  MOV R0, 0x2510 ;  /* 0x0000251000007802 */ /* 0x000fce0000000f00 */
[----:B------:R-:W-:Y:S05]  /*2500*/  CALL.REL.NOINC `($__internal_3_$__cuda_sm20_div_rn_f64_full) ;  /* 0x0000000000187944 */ /* 0x000fea0003c00000 */
.L_x_182:
[----:B------:R-:W-:Y:S05]  /*2510*/  BSYNC.RECONVERGENT B2 ;  /* 0x0000000000027941 */ /* 0x000fea0003800200 */
.L_x_181:
[----:B------:R-:W-:Y:S05]  /*2520*/  BSYNC.RECONVERGENT B1 ;  /* 0x0000000000017941 */ /* 0x000fea0003800200 */
.L_x_180:
[----:B012---:R-:W0:Y:S02]  /*2530*/  LDC.64 R6, c[0x0][0x3a0] ;  /* 0x0000e800ff067b82 */ /* 0x007e240000000a00 */
[----:B0-----:R-:W-:-:S05]  /*2540*/  IMAD.WIDE R2, R3, 0x8, R6 ;  /* 0x0000000803027825 */ /* 0x001fca00078e0206 */
[----:B------:R-:W-:Y:S01]  /*2550*/  STG.E.64 desc[UR14][R2.64], R4 ;  /* 0x0000000402007986 */ /* 0x000fe2000c101b0e */
[----:B------:R-:W-:Y:S05]  /*2560*/  EXIT ;  /* 0x000000000000794d */ /* 0x000fea0003800000 */
        .weak           $__internal_3_$__cuda_sm20_div_rn_f64_full
        .type           $__internal_3_$__cuda_sm20_div_rn_f64_full,@function
        .size           $__internal_3_$__cuda_sm20_div_rn_f64_full,(.L_x_218 - $__internal_3_$__cuda_sm20_div_rn_f64_full)
$__internal_3_$__cuda_sm20_div_rn_f64_full:
[C---:B------:R-:W-:Y:S01]  /*2570*/  FSETP.GEU.AND P0, PT, |R11|.reuse, 1.469367938527859385e-39, PT ;  /* 0x001000000b00780b */ /* 0x040fe20003f0e200 */
[----:B------:R-:W-:Y:S01]  /*2580*/  IMAD.MOV.U32 R31, RZ, RZ, R5 ;  /* 0x000000ffff1f7224 */ /* 0x000fe200078e0005 */
[----:B------:R-:W-:Y:S01]  /*2590*/  LOP3.LUT R12, R11, 0x800fffff, RZ, 0xc0, !PT ;  /* 0x800fffff0b0c7812 */ /* 0x000fe200078ec0ff */
[----:B------:R-:W-:Y:S01]  /*25a0*/  IMAD.MOV.U32 R30, RZ, RZ, R4 ;  /* 0x000000ffff1e7224 */ /* 0x000fe200078e0004 */
[----:B------:R-:W-:Y:S01]  /*25b0*/  MOV R28, 0x1 ;  /* 0x00000001001c7802 */ /* 0x000fe20000000f00 */
[----:B------:R-:W-:Y:S01]  /*25c0*/  BSSY.RECONVERGENT B0, `(.L_x_183) ;  /* 0x0000059000007945 */ /* 0x000fe20003800200 */
[----:B------:R-:W-:Y:S01]  /*25d0*/  LOP3.LUT R13, R12, 0x3ff00000, RZ, 0xfc, !PT ;  /* 0x3ff000000c0d7812 */ /* 0x000fe200078efcff */
[----:B------:R-:W-:Y:S01]  /*25e0*/  IMAD.MOV.U32 R12, RZ, RZ, R10 ;  /* 0x000000ffff0c7224 */ /* 0x000fe200078e000a */
[C---:B------:R-:W-:Y:S02]  /*25f0*/  FSETP.GEU.AND P3, PT, |R31|.reuse, 1.469367938527859385e-39, PT ;  /* 0x001000001f00780b */ /* 0x040fe40003f6e200 */
[----:B------:R-:W-:-:S02]  /*2600*/  LOP3.LUT R4, R31, 0x7ff00000, RZ, 0xc0, !PT ;  /* 0x7ff000001f047812 */ /* 0x000fc400078ec0ff */
[----:B------:R-:W-:Y:S01]  /*2610*/  LOP3.LUT R7, R11, 0x7ff00000, RZ, 0xc0, !PT ;  /* 0x7ff000000b077812 */ /* 0x000fe200078ec0ff */
[----:B------:R-:W-:-:S03]  /*2620*/  @!P0 DMUL R12, R10, 8.98846567431157953865e+307 ;  /* 0x7fe000000a0c8828 */ /* 0x000fc60000000000 */
[----:B------:R-:W-:-:S03]  /*2630*/  ISETP.GE.U32.AND P2, PT, R4, R7, PT ;  /* 0x000000070400720c */ /* 0x000fc60003f46070 */
[----:B------:R-:W0:Y:S02]  /*2640*/  MUFU.RCP64H R29, R13 ;  /* 0x0000000d001d7308 */ /* 0x000e240000001800 */
[----:B------:R-:W-:Y:S01]  /*2650*/  @!P3 LOP3.LUT R5, R11, 0x7ff00000, RZ, 0xc0, !PT ;  /* 0x7ff000000b05b812 */ /* 0x000fe200078ec0ff */
[----:B------:R-:W-:Y:S01]  /*2660*/  @!P3 IMAD.MOV.U32 R34, RZ, RZ, RZ ;  /* 0x000000ffff22b224 */ /* 0x000fe200078e00ff */
[----:B------:R-:W-:Y:S02]  /*2670*/  @!P0 LOP3.LUT R7, R13, 0x7ff00000, RZ, 0xc0, !PT ;  /* 0x7ff000000d078812 */ /* 0x000fe400078ec0ff */
[----:B------:R-:W-:Y:S01]  /*2680*/  @!P3 ISETP.GE.U32.AND P4, PT, R4, R5, PT ;  /* 0x000000050400b20c */ /* 0x000fe20003f86070 */
[----:B------:R-:W-:-:S05]  /*2690*/  IMAD.MOV.U32 R5, RZ, RZ, 0x1ca00000 ;  /* 0x1ca00000ff057424 */ /* 0x000fca00078e00ff */
[C---:B------:R-:W-:Y:S02]  /*26a0*/  @!P3 SEL R8, R5.reuse, 0x63400000, !P4 ;  /* 0x634000000508b807 */ /* 0x040fe40006000000 */
[----:B------:R-:W-:Y:S02]  /*26b0*/  SEL R6, R5, 0x63400000, !P2 ;  /* 0x6340000005067807 */ /* 0x000fe40005000000 */
[----:B------:R-:W-:Y:S01]  /*26c0*/  @!P3 LOP3.LUT R8, R8, 0x80000000, R31, 0xf8, !PT ;  /* 0x800000000808b812 */ /* 0x000fe200078ef81f */
[----:B0-----:R-:W-:-:S03]  /*26d0*/  DFMA R32, R28, -R12, 1 ;  /* 0x3ff000001c20742b */ /* 0x001fc6000000080c */
[----:B------:R-:W-:-:S05]  /*26e0*/  @!P3 LOP3.LUT R35, R8, 0x100000, RZ, 0xfc, !PT ;  /* 0x001000000823b812 */ /* 0x000fca00078efcff */
[----:B------:R-:W-:-:S08]  /*26f0*/  DFMA R32, R32, R32, R32 ;  /* 0x000000202020722b */ /* 0x000fd00000000020 */
[----:B------:R-:W-:Y:S01]  /*2700*/  DFMA R28, R28, R32, R28 ;  /* 0x000000201c1c722b */ /* 0x000fe2000000001c */
[----:B------:R-:W-:Y:S01]  /*2710*/  LOP3.LUT R33, R6, 0x800fffff, R31, 0xf8, !PT ;  /* 0x800fffff06217812 */ /* 0x000fe200078ef81f */
[----:B------:R-:W-:Y:S02]  /*2720*/  IMAD.MOV.U32 R32, RZ, RZ, R30 ;  /* 0x000000ffff207224 */ /* 0x000fe400078e001e */
[----:B------:R-:W-:-:S04]  /*2730*/  IMAD.MOV.U32 R6, RZ, RZ, R4 ;  /* 0x000000ffff067224 */ /* 0x000fc800078e0004 */
[----:B------:R-:W-:Y:S02]  /*2740*/  DFMA R36, R28, -R12, 1 ;  /* 0x3ff000001c24742b */ /* 0x000fe4000000080c */
[----:B------:R-:W-:-:S06]  /*2750*/  @!P3 DFMA R32, R32, 2, -R34 ;  /* 0x400000002020b82b */ /* 0x000fcc0000000822 */
[----:B------:R-:W-:-:S04]  /*2760*/  DFMA R36, R28, R36, R28 ;  /* 0x000000241c24722b */ /* 0x000fc8000000001c */
[----:B------:R-:W-:-:S04]  /*2770*/  @!P3 LOP3.LUT R6, R33, 0x7ff00000, RZ, 0xc0, !PT ;  /* 0x7ff000002106b812 */ /* 0x000fc800078ec0ff */
[----:B------:R-:W-:Y:S01]  /*2780*/  IADD3 R8, PT, PT, R6, -0x1, RZ ;  /* 0xffffffff06087810 */ /* 0x000fe20007ffe0ff */
[----:B------:R-:W-:-:S03]  /*2790*/  DMUL R34, R36, R32 ;  /* 0x0000002024227228 */ /* 0x000fc60000000000 */
[----:B------:R-:W-:Y:S01]  /*27a0*/  ISETP.GT.U32.AND P0, PT, R8, 0x7feffffe, PT ;  /* 0x7feffffe0800780c */ /* 0x000fe20003f04070 */
[----:B------:R-:W-:-:S04]  /*27b0*/  VIADD R8, R7, 0xffffffff ;  /* 0xffffffff07087836 */ /* 0x000fc80000000000 */
[----:B------:R-:W-:Y:S01]  /*27c0*/  DFMA R28, R34, -R12, R32 ;  /* 0x8000000c221c722b */ /* 0x000fe20000000020 */
[----:B------:R-:W-:-:S07]  /*27d0*/  ISETP.GT.U32.OR P0, PT, R8, 0x7feffffe, P0 ;  /* 0x7feffffe0800780c */ /* 0x000fce0000704470 */
[----:B------:R-:W-:-:S06]  /*27e0*/  DFMA R28, R36, R28, R34 ;  /* 0x0000001c241c722b */ /* 0x000fcc0000000022 */
[----:B------:R-:W-:Y:S05]  /*27f0*/  @P0 BRA `(.L_x_184) ;  /* 0x0000000000740947 */ /* 0x000fea0003800000 */
[----:B------:R-:W-:-:S04]  /*2800*/  LOP3.LUT R7, R11, 0x7ff00000, RZ, 0xc0, !PT ;  /* 0x7ff000000b077812 */ /* 0x000fc800078ec0ff */
[CC--:B------:R-:W-:Y:S02]  /*2810*/  VIADDMNMX R6, R4.reuse, -R7.reuse, 0xb9600000, !PT ;  /* 0xb960000004067446 */ /* 0x0c0fe40007800907 */
[----:B------:R-:W-:Y:S02]  /*2820*/  ISETP.GE.U32.AND P0, PT, R4, R7, PT ;  /* 0x000000070400720c */ /* 0x000fe40003f06070 */
[----:B------:R-:W-:Y:S02]  /*2830*/  VIMNMX R6, PT, PT, R6, 0x46a00000, PT ;  /* 0x46a0000006067848 */ /* 0x000fe40003fe0100 */
[----:B------:R-:W-:-:S05]  /*2840*/  SEL R5, R5, 0x63400000, !P0 ;  /* 0x6340000005057807 */ /* 0x000fca0004000000 */
[----:B------:R-:W-:Y:S02]  /*2850*/  IMAD.IADD R5, R6, 0x1, -R5 ;  /* 0x0000000106057824 */ /* 0x000fe400078e0a05 */
[----:B------:R-:W-:Y:S02]  /*2860*/  IMAD.MOV.U32 R6, RZ, RZ, RZ ;  /* 0x000000ffff067224 */ /* 0x000fe400078e00ff */
        /* <DEDUP_REMOVED lines=18> */
[----:B------:R-:W-:-:S03]  /*2990*/  FSEL R7, R4, R35, !P0 ;  /* 0x0000002304077208 */ /* 0x000fc60004000000 */
[----:B------:R-:W-:Y:S02]  /*29a0*/  IMAD.MOV.U32 R34, RZ, RZ, R6 ;  /* 0x000000ffff227224 */ /* 0x000fe400078e0006 */
[----:B------:R-:W-:Y:S01]  /*29b0*/  IMAD.MOV.U32 R35, RZ, RZ, R7 ;  /* 0x000000ffff237224 */ /* 0x000fe200078e0007 */
[----:B------:R-:W-:Y:S06]  /*29c0*/  BRA `(.L_x_185) ;  /* 0x0000000000607947 */ /* 0x000fec0003800000 */
.L_x_184:
        /* <DEDUP_REMOVED lines=11> */
[----:B------:R-:W-:Y:S01]  /*2a80*/  @P0 LOP3.LUT R4, R11, 0x7ff00000, RZ, 0xfc, !PT ;  /* 0x7ff000000b040812 */ /* 0x000fe200078efcff */
[----:B------:R-:W-:Y:S02]  /*2a90*/  @!P0 IMAD.MOV.U32 R34, RZ, RZ, RZ ;  /* 0x000000ffff228224 */ /* 0x000fe400078e00ff */
[----:B------:R-:W-:Y:S01]  /*2aa0*/  @!P0 IMAD.MOV.U32 R35, RZ, RZ, R11 ;  /* 0x000000ffff238224 */ /* 0x000fe200078e000b */
[----:B------:R-:W-:Y:S01]  /*2ab0*/  @P0 MOV R35, R4 ;  /* 0x0000000400230202 */ /* 0x000fe20000000f00 */
[----:B------:R-:W-:Y:S01]  /*2ac0*/  @P0 IMAD.MOV.U32 R34, RZ, RZ, RZ ;  /* 0x000000ffff220224 */ /* 0x000fe200078e00ff */
[----:B------:R-:W-:Y:S06]  /*2ad0*/  BRA `(.L_x_185) ;  /* 0x00000000001c7947 */ /* 0x000fec0003800000 */
.L_x_187:
[----:B------:R-:W-:Y:S01]  /*2ae0*/  LOP3.LUT R5, R11, 0x80000, RZ, 0xfc, !PT ;  /* 0x000800000b057812 */ /* 0x000fe200078efcff */
[----:B------:R-:W-:-:S04]  /*2af0*/  IMAD.MOV.U32 R34, RZ, RZ, R10 ;  /* 0x000000ffff227224 */ /* 0x000fc800078e000a */
[----:B------:R-:W-:Y:S01]  /*2b00*/  IMAD.MOV.U32 R35, RZ, RZ, R5 ;  /* 0x000000ffff237224 */ /* 0x000fe200078e0005 */
[----:B------:R-:W-:Y:S06]  /*2b10*/  BRA `(.L_x_185) ;  /* 0x00000000000c7947 */ /* 0x000fec0003800000 */
.L_x_186:
[----:B------:R-:W-:Y:S01]  /*2b20*/  LOP3.LUT R5, R31, 0x80000, RZ, 0xfc, !PT ;  /* 0x000800001f057812 */ /* 0x000fe200078efcff */
[----:B------:R-:W-:-:S04]  /*2b30*/  IMAD.MOV.U32 R34, RZ, RZ, R30 ;  /* 0x000000ffff227224 */ /* 0x000fc800078e001e */
[----:B------:R-:W-:-:S07]  /*2b40*/  IMAD.MOV.U32 R35, RZ, RZ, R5 ;  /* 0x000000ffff237224 */ /* 0x000fce00078e0005 */
.L_x_185:
[----:B------:R-:W-:Y:S05]  /*2b50*/  BSYNC.RECONVERGENT B0 ;  /* 0x0000000000007941 */ /* 0x000fea0003800200 */
.L_x_183:
[----:B------:R-:W-:Y:S01]  /*2b60*/  IMAD.MOV.U32 R6, RZ, RZ, R0 ;  /* 0x000000ffff067224 */ /* 0x000fe200078e0000 */
[----:B------:R-:W-:Y:S01]  /*2b70*/  MOV R4, R34 ;  /* 0x0000002200047202 */ /* 0x000fe20000000f00 */
[----:B------:R-:W-:Y:S02]  /*2b80*/  IMAD.MOV.U32 R7, RZ, RZ, 0x0 ;  /* 0x00000000ff077424 */ /* 0x000fe400078e00ff */
[----:B------:R-:W-:Y:S02]  /*2b90*/  IMAD.MOV.U32 R5, RZ, RZ, R35 ;  /* 0x000000ffff057224 */ /* 0x000fe400078e0023 */
[----:B------:R-:W-:Y:S05]  /*2ba0*/  RET.REL.NODEC R6 `(_Z8cc_loop2PKdS0_S0_S0_Pdiii) ;  /* 0xffffffd406147950 */ /* 0x000fea0003c3ffff */
.L_x_188:
        /* <DEDUP_REMOVED lines=13> */
.L_x_218:


//--------------------- .text._Z8mc_loop1PKdS0_S0_Pdiii --------------------------
	.section	.text._Z8mc_loop1PKdS0_S0_Pdiii,"ax",@progbits
	.align	128
        .global         _Z8mc_loop1PKdS0_S0_Pdiii
        .type           _Z8mc_loop1PKdS0_S0_Pdiii,@function
        .size           _Z8mc_loop1PKdS0_S0_Pdiii,(.L_x_219 - _Z8mc_loop1PKdS0_S0_Pdiii)
        .other          _Z8mc_loop1PKdS0_S0_Pdiii,@"STO_CUDA_ENTRY STV_DEFAULT"
_Z8mc_loop1PKdS0_S0_Pdiii:
.text._Z8mc_loop1PKdS0_S0_Pdiii:
[----:B------:R-:W-:Y:S01]  /*0000*/  LDC R1, c[0x0][0x37c] ;  /* 0x0000df00ff017b82 */ /* 0x000fe20000000800 */
[----:B------:R-:W0:Y:S07]  /*0010*/  S2R R4, SR_TID.Y ;  /* 0x0000000000047919 */ /* 0x000e2e0000002200 */
[----:B------:R-:W1:Y:S01]  /*0020*/  S2UR UR5, SR_CTAID.Y ;  /* 0x00000000000579c3 */ /* 0x000e620000002600 */
[----:B------:R-:W2:Y:S07]  /*0030*/  S2R R3, SR_TID.X ;  /* 0x0000000000037919 */ /* 0x000eae0000002100 */
[----:B------:R-:W2:Y:S01]  /*0040*/  LDC R2, c[0x0][0x360] ;  /* 0x0000d800ff027b82 */ /* 0x000ea20000000800 */
[----:B------:R-:W1:Y:S07]  /*0050*/  LDCU UR4, c[0x0][0x364] ;  /* 0x00006c80ff0477ac */ /* 0x000e6e0008000800 */
[----:B------:R-:W2:Y:S08]  /*0060*/  S2UR UR6, SR_CTAID.X ;  /* 0x00000000000679c3 */ /* 0x000eb00000002500 */
[----:B------:R-:W3:Y:S01]  /*0070*/  LDC.64 R28, c[0x0][0x3a0] ;  /* 0x0000e800ff1c7b82 */ /* 0x000ee20000000a00 */
[----:B-1----:R-:W-:-:S06]  /*0080*/  UIMAD UR5, UR5, UR4, URZ ;  /* 0x00000004050572a4 */ /* 0x002fcc000f8e02ff */
[----:B0-----:R-:W-:Y:S01]  /*0090*/  IADD3 R0, PT, PT, R4, UR5, RZ ;  /* 0x0000000504007c10 */ /* 0x001fe2000fffe0ff */
[----:B--2---:R-:W-:-:S03]  /*00a0*/  IMAD R3, R2, UR6, R3 ;  /* 0x0000000602037c24 */ /* 0x004fc6000f8e0203 */
[----:B---3--:R-:W-:-:S04]  /*00b0*/  ISETP.GE.AND P0, PT, R0, R29, PT ;  /* 0x0000001d0000720c */ /* 0x008fc80003f06270 */
[----:B------:R-:W-:-:S13]  /*00c0*/  ISETP.GE.OR P0, PT, R3, R28, P0 ;  /* 0x0000001c0300720c */ /* 0x000fda0000706670 */
[----:B------:R-:W-:Y:S05]  /*00d0*/  @P0 EXIT ;  /* 0x000000000000094d */ /* 0x000fea0003800000 */
[----:B------:R-:W0:Y:S01]  /*00e0*/  LDCU UR6, c[0x0][0x3a8] ;  /* 0x00007500ff0677ac */ /* 0x000e220008000800 */
[----:B------:R-:W1:Y:S01]  /*00f0*/  LDCU.64 UR8, c[0x0][0x358] ;  /* 0x00006b00ff0877ac */ /* 0x000e620008000a00 */
[----:B0-----:R-:W-:-:S09]  /*0100*/  UISETP.GE.AND UP0, UPT, UR6, 0x1, UPT ;  /* 0x000000010600788c */ /* 0x001fd2000bf06270 */
[----:B-1----:R-:W-:Y:S05]  /*0110*/  BRA.U !UP0, `(.L_x_189) ;  /* 0x0000000d08147547 */ /* 0x002fea000b800000 */
[----:B------:R-:W0:Y:S01]  /*0120*/  LDC.64 R10, c[0x0][0x398] ;  /* 0x0000e600ff0a7b82 */ /* 0x000e220000000a00 */
[----:B------:R-:W-:Y:S01]  /*0130*/  UISETP.GE.U32.AND UP0, UPT, UR6, 0x8, UPT ;  /* 0x000000080600788c */ /* 0x000fe2000bf06070 */
[-C--:B------:R-:W-:Y:S01]  /*0140*/  IMAD R2, R0, R28.reuse, R3 ;  /* 0x0000001c00027224 */ /* 0x080fe200078e0203 */
[----:B------:R-:W-:Y:S01]  /*0150*/  ULOP3.LUT UR7, UR6, 0x7, URZ, 0xc0, !UPT ;  /* 0x0000000706077892 */ /* 0x000fe2000f8ec0ff */
[----:B------:R-:W-:Y:S01]  /*0160*/  IMAD R5, R29, R28, RZ ;  /* 0x0000001c1d057224 */ /* 0x000fe200078e02ff */
[----:B------:R-:W-:Y:S01]  /*0170*/  UMOV UR4, URZ ;  /* 0x000000ff00047c82 */ /* 0x000fe20008000000 */
[----:B0-----:R-:W-:-:S04]  /*0180*/  IMAD.WIDE R10, R2, 0x8, R10 ;  /* 0x00000008020a7825 */ /* 0x001fc800078e020a */
[----:B------:R-:W-:Y:S05]  /*0190*/  BRA.U !UP0, `(.L_x_190) ;  /* 0x0000000508947547 */ /* 0x000fea000b800000 */
[C---:B------:R-:W-:Y:S01]  /*01a0*/  IADD3 R9, PT, PT, R29.reuse, UR5, R4 ;  /* 0x000000051d097c10 */ /* 0x040fe2000fffe004 */
[C-C-:B------:R-:W-:Y:S01]  /*01b0*/  IMAD R4, R29.reuse, 0x2, R0.reuse ;  /* 0x000000021d047824 */ /* 0x140fe200078e0200 */
[C---:B------:R-:W-:Y:S01]  /*01c0*/  LEA R8, R29.reuse, R0, 0x2 ;  /* 0x000000001d087211 */ /* 0x040fe200078e10ff */
[C-C-:B------:R-:W-:Y:S01]  /*01d0*/  IMAD R6, R29.reuse, 0x3, R0.reuse ;  /* 0x000000031d067824 */ /* 0x140fe200078e0200 */
[----:B------:R-:W-:Y:S01]  /*01e0*/  ULOP3.LUT UR4, UR6, 0x7ffffff8, URZ, 0xc0, !UPT ;  /* 0x7ffffff806047892 */ /* 0x000fe2000f8ec0ff */
[C-C-:B------:R-:W-:Y:S02]  /*01f0*/  IMAD R24, R29.reuse, 0x5, R0.reuse ;  /* 0x000000051d187824 */ /* 0x140fe400078e0200 */
[C-C-:B------:R-:W-:Y:S01]  /*0200*/  IMAD R7, R29.reuse, 0x6, R0.reuse ;  /* 0x000000061d077824 */ /* 0x140fe200078e0200 */
[----:B------:R-:W-:Y:S01]  /*0210*/  UIADD3 UR5, UPT, UPT, -UR4, URZ, URZ ;  /* 0x000000ff04057290 */ /* 0x000fe2000fffe1ff */
[----:B------:R-:W-:Y:S02]  /*0220*/  IMAD R29, R29, 0x7, R0 ;  /* 0x000000071d1d7824 */ /* 0x000fe400078e0200 */
[----:B------:R-:W-:-:S02]  /*0230*/  IMAD R9, R9, R28, R3 ;  /* 0x0000001c09097224 */ /* 0x000fc400078e0203 */
[-CC-:B------:R-:W-:Y:S02]  /*0240*/  IMAD R4, R4, R28.reuse, R3.reuse ;  /* 0x0000001c04047224 */ /* 0x180fe400078e0203 */
[-CC-:B------:R-:W-:Y:S02]  /*0250*/  IMAD R6, R6, R28.reuse, R3.reuse ;  /* 0x0000001c06067224 */ /* 0x180fe400078e0203 */
[-CC-:B------:R-:W-:Y:S02]  /*0260*/  IMAD R8, R8, R28.reuse, R3.reuse ;  /* 0x0000001c08087224 */ /* 0x180fe400078e0203 */
[-CC-:B------:R-:W-:Y:S02]  /*0270*/  IMAD R24, R24, R28.reuse, R3.reuse ;  /* 0x0000001c18187224 */ /* 0x180fe400078e0203 */
[-CC-:B------:R-:W-:Y:S02]  /*0280*/  IMAD R7, R7, R28.reuse, R3.reuse ;  /* 0x0000001c07077224 */ /* 0x180fe400078e0203 */
[----:B------:R-:W-:-:S02]  /*0290*/  IMAD R28, R29, R28, R3 ;  /* 0x0000001c1d1c7224 */ /* 0x000fc400078e0203 */
[----:B------:R-:W-:-:S07]  /*02a0*/  IMAD.MOV.U32 R25, RZ, RZ, R2 ;  /* 0x000000ffff197224 */ /* 0x000fce00078e0002 */
.L_x_191:
[----:B0-----:R-:W0:Y:S02]  /*02b0*/  LDC.64 R20, c[0x0][0x388] ;  /* 0x0000e200ff147b82 */ /* 0x001e240000000a00 */
[----:B0-----:R-:W-:-:S05]  /*02c0*/  IMAD.WIDE R20, R25, 0x8, R20 ;  /* 0x0000000819147825 */ /* 0x001fca00078e0214 */
[----:B------:R0:W2:Y:S02]  /*02d0*/  LDG.E.64.CONSTANT R18, desc[UR8][R20.64] ;  /* 0x0000000814127981 */ /* 0x0000a4000c1e9b00 */
[----:B0-----:R-:W-:-:S05]  /*02e0*/  IMAD.WIDE R20, R5, 0x8, R20 ;  /* 0x0000000805147825 */ /* 0x001fca00078e0214 */
[----:B------:R-:W3:Y:S01]  /*02f0*/  LDG.E.64.CONSTANT R12, desc[UR8][R20.64] ;  /* 0x00000008140c7981 */ /* 0x000ee2000c1e9b00 */
[----:B--2---:R-:W-:-:S14]  /*0300*/  DSETP.GT.AND P0, PT, R18, RZ, PT ;  /* 0x000000ff1200722a */ /* 0x004fdc0003f04000 */
[----:B------:R-:W0:Y:S01]  /*0310*/  @P0 LDC.64 R22, c[0x0][0x380] ;  /* 0x0000e000ff160b82 */ /* 0x000e220000000a00 */
[----:B------:R-:W2:Y:S01]  /*0320*/  @P0 LDG.E.64 R14, desc[UR8][R10.64] ;  /* 0x000000080a0e0981 */ /* 0x000ea2000c1e1b00 */
[----:B0-----:R-:W-:-:S05]  /*0330*/  @P0 IMAD.WIDE R22, R25, 0x8, R22 ;  /* 0x0000000819160825 */ /* 0x001fca00078e0216 */
[----:B------:R-:W2:Y:S01]  /*0340*/  @P0 LDG.E.64.CONSTANT R16, desc[UR8][R22.64] ;  /* 0x0000000816100981 */ /* 0x000ea2000c1e9b00 */
[----:B---3--:R-:W-:Y:S01]  /*0350*/  DSETP.GT.AND P1, PT, R12, RZ, PT ;  /* 0x000000ff0c00722a */ /* 0x008fe20003f24000 */
[----:B------:R-:W-:Y:S01]  /*0360*/  IMAD.WIDE R26, R5, 0x8, R20 ;  /* 0x00000008051a7825 */ /* 0x000fe200078e0214 */
[----:B--2---:R-:W-:-:S04]  /*0370*/  @P0 DFMA R18, R18, R16, R14 ;  /* 0x000000101212022b */ /* 0x004fc8000000000e */
[----:B------:R-:W2:Y:S08]  /*0380*/  LDG.E.64.CONSTANT R14, desc[UR8][R26.64] ;  /* 0x000000081a0e7981 */ /* 0x000eb0000c1e9b00 */
[----:B------:R-:W0:Y:S01]  /*0390*/  @P1 LDC.64 R16, c[0x0][0x380] ;  /* 0x0000e000ff101b82 */ /* 0x000e220000000a00 */
[----:B------:R1:W-:Y:S04]  /*03a0*/  @P0 STG.E.64 desc[UR8][R10.64], R18 ;  /* 0x000000120a000986 */ /* 0x0003e8000c101b08 */
[----:B------:R-:W3:Y:S01]  /*03b0*/  @P1 LDG.E.64 R20, desc[UR8][R10.64] ;  /* 0x000000080a141981 */ /* 0x000ee2000c1e1b00 */
[----:B0-----:R-:W-:-:S05]  /*03c0*/  @P1 IMAD.WIDE R16, R9, 0x8, R16 ;  /* 0x0000000809101825 */ /* 0x001fca00078e0210 */
[----:B------:R0:W3:Y:S01]  /*03d0*/  @P1 LDG.E.64.CONSTANT R22, desc[UR8][R16.64] ;  /* 0x0000000810161981 */ /* 0x0000e2000c1e9b00 */
[----:B-1----:R-:W-:Y:S01]  /*03e0*/  IMAD.WIDE R18, R5, 0x8, R26 ;  /* 0x0000000805127825 */ /* 0x002fe200078e021a */
[----:B--2---:R-:W-:-:S14]  /*03f0*/  DSETP.GT.AND P0, PT, R14, RZ, PT ;  /* 0x000000ff0e00722a */ /* 0x004fdc0003f04000 */
[----:B0-----:R-:W0:Y:S01]  /*0400*/  @P0 LDC.64 R16, c[0x0][0x380] ;  /* 0x0000e000ff100b82 */ /* 0x001e220000000a00 */
[----:B---3--:R-:W-:Y:S01]  /*0410*/  @P1 DFMA R22, R12, R22, R20 ;  /* 0x000000160c16122b */ /* 0x008fe20000000014 */
[----:B------:R-:W2:Y:S01]  /*0420*/  LDG.E.64.CONSTANT R12, desc[UR8][R18.64] ;  /* 0x00000008120c7981 */ /* 0x000ea2000c1e9b00 */
[----:B0-----:R-:W-:-:S05]  /*0430*/  @P0 IMAD.WIDE R26, R4, 0x8, R16 ;  /* 0x00000008041a0825 */ /* 0x001fca00078e0210 */
[----:B------:R0:W-:Y:S04]  /*0440*/  @P1 STG.E.64 desc[UR8][R10.64], R22 ;  /* 0x000000160a001986 */ /* 0x0001e8000c101b08 */
[----:B------:R1:W3:Y:S04]  /*0450*/  @P0 LDG.E.64.CONSTANT R20, desc[UR8][R26.64] ;  /* 0x000000081a140981 */ /* 0x0002e8000c1e9b00 */
[----:B------:R-:W3:Y:S01]  /*0460*/  @P0 LDG.E.64 R16, desc[UR8][R10.64] ;  /* 0x000000080a100981 */ /* 0x000ee2000c1e1b00 */
[----:B-1----:R-:W-:Y:S01]  /*0470*/  IMAD.WIDE R26, R5, 0x8, R18 ;  /* 0x00000008051a7825 */ /* 0x002fe200078e0212 */
[----:B--2---:R-:W-:-:S02]  /*0480*/  DSETP.GT.AND P1, PT, R12, RZ, PT ;  /* 0x000000ff0c00722a */ /* 0x004fc40003f24000 */
[----:B---3--:R-:W-:Y:S02]  /*0490*/  @P0 DFMA R14, R14, R20, R16 ;  /* 0x000000140e0e022b */ /* 0x008fe40000000010 */
[----:B------:R-:W2:Y:S10]  /*04a0*/  LDG.E.64.CONSTANT R16, desc[UR8][R26.64] ;  /* 0x000000081a107981 */ /* 0x000eb4000c1e9b00 */
[----:B------:R-:W1:Y:S01]  /*04b0*/  @P1 LDC.64 R20, c[0x0][0x380] ;  /* 0x0000e000ff141b82 */ /* 0x000e620000000a00 */
[----:B------:R3:W-:Y:S04]  /*04c0*/  @P0 STG.E.64 desc[UR8][R10.64], R14 ;  /* 0x0000000e0a000986 */ /* 0x0007e8000c101b08 */
[----:B------:R-:W4:Y:S01]  /*04d0*/  @P1 LDG.E.64 R18, desc[UR8][R10.64] ;  /* 0x000000080a121981 */ /* 0x000f22000c1e1b00 */
[----:B-1----:R-:W-:-:S06]  /*04e0*/  @P1 IMAD.WIDE R20, R6, 0x8, R20 ;  /* 0x0000000806141825 */ /* 0x002fcc00078e0214 */
[----:B------:R-:W4:Y:S01]  /*04f0*/  @P1 LDG.E.64.CONSTANT R20, desc[UR8][R20.64] ;  /* 0x0000000814141981 */ /* 0x000f22000c1e9b00 */
[----:B0-----:R-:W-:Y:S01]  /*0500*/  IMAD.WIDE R22, R5, 0x8, R26 ;  /* 0x0000000805167825 */ /* 0x001fe200078e021a */
[----:B--2---:R-:W-:-:S14]  /*0510*/  DSETP.GT.AND P0, PT, R16, RZ, PT ;  /* 0x000000ff1000722a */ /* 0x004fdc0003f04000 */
[----:B---3--:R-:W0:Y:S01]  /*0520*/  @P0 LDC.64 R14, c[0x0][0x380] ;  /* 0x0000e000ff0e0b82 */ /* 0x008e220000000a00 */
[----:B----4-:R-:W-:Y:S01]  /*0530*/  @P1 DFMA R26, R12, R20, R18 ;  /* 0x000000140c1a122b */ /* 0x010fe20000000012 */
[----:B------:R-:W2:Y:S01]  /*0540*/  LDG.E.64.CONSTANT R12, desc[UR8][R22.64] ;  /* 0x00000008160c7981 */ /* 0x000ea2000c1e9b00 */
[----:B0-----:R-:W-:-:S05]  /*0550*/  @P0 IMAD.WIDE R20, R8, 0x8, R14 ;  /* 0x0000000808140825 */ /* 0x001fca00078e020e */
[----:B------:R0:W-:Y:S04]  /*0560*/  @P1 STG.E.64 desc[UR8][R10.64], R26 ;  /* 0x0000001a0a001986 */ /* 0x0001e8000c101b08 */
[----:B------:R-:W3:Y:S04]  /*0570*/  @P0 LDG.E.64 R18, desc[UR8][R10.64] ;  /* 0x000000080a120981 */ /* 0x000ee8000c1e1b00 */
[----:B------:R-:W3:Y:S01]  /*0580*/  @P0 LDG.E.64.CONSTANT R20, desc[UR8][R20.64] ;  /* 0x0000000814140981 */ /* 0x000ee2000c1e9b00 */
[----:B0-----:R-:W-:-:S05]  /*0590*/  IMAD.WIDE R26, R5, 0x8, R22 ;  /* 0x00000008051a7825 */ /* 0x001fca00078e0216 */
[----:B------:R-:W4:Y:S01]  /*05a0*/  LDG.E.64.CONSTANT R14, desc[UR8][R26.64] ;  /* 0x000000081a0e7981 */ /* 0x000f22000c1e9b00 */
[----:B--2---:R-:W-:Y:S02]  /*05b0*/  DSETP.GT.AND P1, PT, R12, RZ, PT ;  /* 0x000000ff0c00722a */ /* 0x004fe40003f24000 */
[----:B---3--:R-:W-:-:S12]  /*05c0*/  @P0 DFMA R18, R16, R20, R18 ;  /* 0x000000141012022b */ /* 0x008fd80000000012 */
[----:B------:R-:W0:Y:S01]  /*05d0*/  @P1 LDC.64 R16, c[0x0][0x380] ;  /* 0x0000e000ff101b82 */ /* 0x000e220000000a00 */
[----:B------:R1:W-:Y:S04]  /*05e0*/  @P0 STG.E.64 desc[UR8][R10.64], R18 ;  /* 0x000000120a000986 */ /* 0x0003e8000c101b08 */
[----:B-1----:R-:W2:Y:S01]  /*05f0*/  @P1 LDG.E.64 R18, desc[UR8][R10.64] ;  /* 0x000000080a121981 */ /* 0x002ea2000c1e1b00 */
[----:B0-----:R-:W-:-:S06]  /*0600*/  @P1 IMAD.WIDE R16, R24, 0x8, R16 ;  /* 0x0000000818101825 */ /* 0x001fcc00078e0210 */
[----:B------:R-:W2:Y:S01]  /*0610*/  @P1 LDG.E.64.CONSTANT R16, desc[UR8][R16.64] ;  /* 0x0000000810101981 */ /* 0x000ea2000c1e9b00 */
[----:B----4-:R-:W-:Y:S01]  /*0620*/  DSETP.GT.AND P0, PT, R14, RZ, PT ;  /* 0x000000ff0e00722a */ /* 0x010fe20003f04000 */
[----:B------:R-:W-:-:S06]  /*0630*/  IMAD.WIDE R20, R5, 0x8, R26 ;  /* 0x0000000805147825 */ /* 0x000fcc00078e021a */
[----:B------:R-:W3:Y:S07]  /*0640*/  LDG.E.64.CONSTANT R20, desc[UR8][R20.64] ;  /* 0x0000000814147981 */ /* 0x000eee000c1e9b00 */
[----:B------:R-:W0:Y:S02]  /*0650*/  @P0 LDC.64 R22, c[0x0][0x380] ;  /* 0x0000e000ff160b82 */ /* 0x000e240000000a00 */
[----:B0-----:R-:W-:-:S06]  /*0660*/  @P0 IMAD.WIDE R22, R7, 0x8, R22 ;  /* 0x0000000807160825 */ /* 0x001fcc00078e0216 */
[----:B------:R-:W4:Y:S01]  /*0670*/  @P0 LDG.E.64.CONSTANT R22, desc[UR8][R22.64] ;  /* 0x0000000816160981 */ /* 0x000f22000c1e9b00 */
[----:B--2---:R-:W-:-:S07]  /*0680*/  @P1 DFMA R26, R12, R16, R18 ;  /* 0x000000100c1a122b */ /* 0x004fce0000000012 */
[----:B------:R0:W-:Y:S04]  /*0690*/  @P1 STG.E.64 desc[UR8][R10.64], R26 ;  /* 0x0000001a0a001986 */ /* 0x0001e8000c101b08 */
[----:B------:R-:W4:Y:S01]  /*06a0*/  @P0 LDG.E.64 R16, desc[UR8][R10.64] ;  /* 0x000000080a100981 */ /* 0x000f22000c1e1b00 */
[----:B---3--:R-:W-:-:S14]  /*06b0*/  DSETP.GT.AND P1, PT, R20, RZ, PT ;  /* 0x000000ff1400722a */ /* 0x008fdc0003f24000 */
[----:B------:R-:W1:Y:S02]  /*06c0*/  @P1 LDC.64 R12, c[0x0][0x380] ;  /* 0x0000e000ff0c1b82 */ /* 0x000e640000000a00 */
[----:B-1----:R-:W-:-:S06]  /*06d0*/  @P1 IMAD.WIDE R12, R28, 0x8, R12 ;  /* 0x000000081c0c1825 */ /* 0x002fcc00078e020c */
[----:B------:R-:W2:Y:S01]  /*06e0*/  @P1 LDG.E.64.CONSTANT R12, desc[UR8][R12.64] ;  /* 0x000000080c0c1981 */ /* 0x000ea2000c1e9b00 */
[----:B----4-:R-:W-:-:S07]  /*06f0*/  @P0 DFMA R16, R14, R22, R16 ;  /* 0x000000160e10022b */ /* 0x010fce0000000010 */
[----:B------:R0:W-:Y:S04]  /*0700*/  @P0 STG.E.64 desc[UR8][R10.64], R16 ;  /* 0x000000100a000986 */ /* 0x0001e8000c101b08 */
[----:B------:R-:W2:Y:S01]  /*0710*/  @P1 LDG.E.64 R14, desc[UR8][R10.64] ;  /* 0x000000080a0e1981 */ /* 0x000ea2000c1e1b00 */
[----:B------:R-:W-:-:S04]  /*0720*/  UIADD3 UR5, UPT, UPT, UR5, 0x8, URZ ;  /* 0x0000000805057890 */ /* 0x000fc8000fffe0ff */
[----:B------:R-:W-:Y:S01]  /*0730*/  UISETP.NE.AND UP0, UPT, UR5, URZ, UPT ;  /* 0x000000ff0500728c */ /* 0x000fe2000bf05270 */
[C---:B------:R-:W-:Y:S01]  /*0740*/  LEA R25, R5.reuse, R25, 0x3 ;  /* 0x0000001905197211 */ /* 0x040fe200078e18ff */
[C---:B------:R-:W-:Y:S01]  /*0750*/  IMAD R9, R5.reuse, 0x8, R9 ;  /* 0x0000000805097824 */ /* 0x040fe200078e0209 */
[C---:B------:R-:W-:Y:S01]  /*0760*/  LEA R4, R5.reuse, R4, 0x3 ;  /* 0x0000000405047211 */ /* 0x040fe200078e18ff */
[C---:B------:R-:W-:Y:S01]  /*0770*/  IMAD R6, R5.reuse, 0x8, R6 ;  /* 0x0000000805067824 */ /* 0x040fe200078e0206 */
[C---:B------:R-:W-:Y:S01]  /*0780*/  LEA R8, R5.reuse, R8, 0x3 ;  /* 0x0000000805087211 */ /* 0x040fe200078e18ff */
[C---:B------:R-:W-:Y:S01]  /*0790*/  IMAD R24, R5.reuse, 0x8, R24 ;  /* 0x0000000805187824 */ /* 0x040fe200078e0218 */
[C---:B------:R-:W-:Y:S01]  /*07a0*/  LEA R7, R5.reuse, R7, 0x3 ;  /* 0x0000000705077211 */ /* 0x040fe200078e18ff */
[----:B------:R-:W-:Y:S01]  /*07b0*/  IMAD R28, R5, 0x8, R28 ;  /* 0x00000008051c7824 */ /* 0x000fe200078e021c */
[----:B--2---:R-:W-:-:S07]  /*07c0*/  @P1 DFMA R14, R20, R12, R14 ;  /* 0x0000000c140e122b */ /* 0x004fce000000000e */
[----:B------:R0:W-:Y:S01]  /*07d0*/  @P1 STG.E.64 desc[UR8][R10.64], R14 ;  /* 0x0000000e0a001986 */ /* 0x0001e2000c101b08 */
[----:B------:R-:W-:Y:S05]  /*07e0*/  BRA.U UP0, `(.L_x_191) ;  /* 0xfffffff900b07547 */ /* 0x000fea000b83ffff */
.L_x_190:
[----:B------:R-:W-:-:S09]  /*07f0*/  UISETP.NE.AND UP0, UPT, UR7, URZ, UPT ;  /* 0x000000ff0700728c */ /* 0x000fd2000bf05270 */
[----:B------:R-:W-:Y:S05]  /*0800*/  BRA.U !UP0, `(.L_x_189) ;  /* 0x0000000508587547 */ /* 0x000fea000b800000 */
[----:B------:R-:W1:Y:S01]  /*0810*/  LDCU UR5, c[0x0][0x3a8] ;  /* 0x00007500ff0577ac */ /* 0x000e620008000800 */
[----:B------:R-:W-:Y:S02]  /*0820*/  UISETP.GE.U32.AND UP0, UPT, UR7, 0x4, UPT ;  /* 0x000000040700788c */ /* 0x000fe4000bf06070 */
[----:B-1----:R-:W-:-:S04]  /*0830*/  ULOP3.LUT UR6, UR5, 0x3, URZ, 0xc0, !UPT ;  /* 0x0000000305067892 */ /* 0x002fc8000f8ec0ff */
[----:B------:R-:W-:-:S03]  /*0840*/  UISETP.NE.AND UP1, UPT, UR6, URZ, UPT ;  /* 0x000000ff0600728c */ /* 0x000fc6000bf25270 */
[----:B------:R-:W-:Y:S08]  /*0850*/  BRA.U !UP0, `(.L_x_192) ;  /* 0x0000000108a87547 */ /* 0x000ff0000b800000 */
[----:B------:R-:W1:Y:S01]  /*0860*/  LDC.64 R18, c[0x0][0x388] ;  /* 0x0000e200ff127b82 */ /* 0x000e620000000a00 */
[----:B------:R-:W-:-:S04]  /*0870*/  IMAD R4, R5, UR4, R2 ;  /* 0x0000000405047c24 */ /* 0x000fc8000f8e0202 */
[----:B-1----:R-:W-:-:S05]  /*0880*/  IMAD.WIDE R18, R4, 0x8, R18 ;  /* 0x0000000804127825 */ /* 0x002fca00078e0212 */
[----:B0-----:R-:W2:Y:S01]  /*0890*/  LDG.E.64.CONSTANT R14, desc[UR8][R18.64] ;  /* 0x00000008120e7981 */ /* 0x001ea2000c1e9b00 */
[----:B------:R-:W-:-:S05]  /*08a0*/  IMAD.WIDE R24, R5, 0x8, R18 ;  /* 0x0000000805187825 */ /* 0x000fca00078e0212 */
[----:B------:R-:W3:Y:S01]  /*08b0*/  LDG.E.64.CONSTANT R6, desc[UR8][R24.64] ;  /* 0x0000000818067981 */ /* 0x000ee2000c1e9b00 */
[----:B--2---:R-:W-:-:S14]  /*08c0*/  DSETP.GT.AND P0, PT, R14, RZ, PT ;  /* 0x000000ff0e00722a */ /* 0x004fdc0003f04000 */
[----:B------:R-:W0:Y:S01]  /*08d0*/  @P0 LDC.64 R20, c[0x0][0x380] ;  /* 0x0000e000ff140b82 */ /* 0x000e220000000a00 */
[----:B------:R-:W2:Y:S01]  /*08e0*/  @P0 LDG.E.64 R16, desc[UR8][R10.64] ;  /* 0x000000080a100981 */ /* 0x000ea2000c1e1b00 */
[----:B0-----:R-:W-:-:S06]  /*08f0*/  @P0 IMAD.WIDE R20, R4, 0x8, R20 ;  /* 0x0000000804140825 */ /* 0x001fcc00078e0214 */
[----:B------:R-:W2:Y:S01]  /*0900*/  @P0 LDG.E.64.CONSTANT R20, desc[UR8][R20.64] ;  /* 0x0000000814140981 */ /* 0x000ea2000c1e9b00 */
[----:B---3--:R-:W-:Y:S01]  /*0910*/  DSETP.GT.AND P1, PT, R6, RZ, PT ;  /* 0x000000ff0600722a */ /* 0x008fe20003f24000 */
[----:B------:R-:W-:-:S05]  /*0920*/  IMAD.WIDE R12, R5, 0x8, R24 ;  /* 0x00000008050c7825 */ /* 0x000fca00078e0218 */
[----:B------:R-:W3:Y:S08]  /*0930*/  LDG.E.64.CONSTANT R8, desc[UR8][R12.64] ;  /* 0x000000080c087981 */ /* 0x000ef0000c1e9b00 */
[----:B------:R-:W0:Y:S01]  /*0940*/  @P1 LDC.64 R18, c[0x0][0x380] ;  /* 0x0000e000ff121b82 */ /* 0x000e220000000a00 */
[----:B------:R-:W-:Y:S01]  /*0950*/  IADD3 R4, PT, PT, R4, R5, RZ ;  /* 0x0000000504047210 */ /* 0x000fe20007ffe0ff */
[----:B--2---:R-:W-:-:S04]  /*0960*/  @P0 DFMA R22, R14, R20, R16 ;  /* 0x000000140e16022b */ /* 0x004fc80000000010 */
[----:B0-----:R-:W-:-:S03]  /*0970*/  @P1 IMAD.WIDE R16, R4, 0x8, R18 ;  /* 0x0000000804101825 */ /* 0x001fc600078e0212 */
[----:B------:R1:W-:Y:S04]  /*0980*/  @P0 STG.E.64 desc[UR8][R10.64], R22 ;  /* 0x000000160a000986 */ /* 0x0003e8000c101b08 */
[----:B------:R-:W2:Y:S04]  /*0990*/  @P1 LDG.E.64.CONSTANT R16, desc[UR8][R16.64] ;  /* 0x0000000810101981 */ /* 0x000ea8000c1e9b00 */
[----:B------:R-:W2:Y:S01]  /*09a0*/  @P1 LDG.E.64 R18, desc[UR8][R10.64] ;  /* 0x000000080a121981 */ /* 0x000ea2000c1e1b00 */
[----:B---3--:R-:W-:Y:S01]  /*09b0*/  DSETP.GT.AND P0, PT, R8, RZ, PT ;  /* 0x000000ff0800722a */ /* 0x008fe20003f04000 */
[----:B------:R-:W-:-:S06]  /*09c0*/  IMAD.WIDE R14, R5, 0x8, R12 ;  /* 0x00000008050e7825 */ /* 0x000fcc00078e020c */
[----:B------:R-:W3:Y:S07]  /*09d0*/  LDG.E.64.CONSTANT R14, desc[UR8][R14.64] ;  /* 0x000000080e0e7981 */ /* 0x000eee000c1e9b00 */
[----:B------:R-:W0:Y:S01]  /*09e0*/  @P0 LDC.64 R12, c[0x0][0x380] ;  /* 0x0000e000ff0c0b82 */ /* 0x000e220000000a00 */
[----:B------:R-:W-:Y:S01]  /*09f0*/  IMAD.IADD R4, R4, 0x1, R5 ;  /* 0x0000000104047824 */ /* 0x000fe200078e0205 */
[----:B--2---:R-:W-:-:S03]  /*0a00*/  @P1 DFMA R18, R6, R16, R18 ;  /* 0x000000100612122b */ /* 0x004fc60000000012 */
[----:B0-----:R-:W-:-:S04]  /*0a10*/  @P0 IMAD.WIDE R6, R4, 0x8, R12 ;  /* 0x0000000804060825 */ /* 0x001fc800078e020c */
[----:B------:R1:W-:Y:S04]  /*0a20*/  @P1 STG.E.64 desc[UR8][R10.64], R18 ;  /* 0x000000120a001986 */ /* 0x0003e8000c101b08 */
[----:B------:R-:W2:Y:S04]  /*0a30*/  @P0 LDG.E.64.CONSTANT R6, desc[UR8][R6.64] ;  /* 0x0000000806060981 */ /* 0x000ea8000c1e9b00 */
[----:B------:R-:W2:Y:S01]  /*0a40*/  @P0 LDG.E.64 R12, desc[UR8][R10.64] ;  /* 0x000000080a0c0981 */ /* 0x000ea2000c1e1b00 */
[----:B---3--:R-:W-:-:S14]  /*0a50*/  DSETP.GT.AND P1, PT, R14, RZ, PT ;  /* 0x000000ff0e00722a */ /* 0x008fdc0003f24000 */
[----:B------:R-:W0:Y:S01]  /*0a60*/  @P1 LDC.64 R16, c[0x0][0x380] ;  /* 0x0000e000ff101b82 */ /* 0x000e220000000a00 */
[----:B------:R-:W-:Y:S01]  /*0a70*/  @P1 IADD3 R21, PT, PT, R4, R5, RZ ;  /* 0x0000000504151210 */ /* 0x000fe20007ffe0ff */
[----:B--2---:R-:W-:-:S04]  /*0a80*/  @P0 DFMA R8, R8, R6, R12 ;  /* 0x000000060808022b */ /* 0x004fc8000000000c */
[----:B0-----:R-:W-:-:S03]  /*0a90*/  @P1 IMAD.WIDE R12, R21, 0x8, R16 ;  /* 0x00000008150c1825 */ /* 0x001fc600078e0210 */
[----:B------:R1:W-:Y:S04]  /*0aa0*/  @P0 STG.E.64 desc[UR8][R10.64], R8 ;  /* 0x000000080a000986 */ /* 0x0003e8000c101b08 */
[----:B------:R-:W2:Y:S04]  /*0ab0*/  @P1 LDG.E.64.CONSTANT R12, desc[UR8][R12.64] ;  /* 0x000000080c0c1981 */ /* 0x000ea8000c1e9b00 */
[----:B------:R-:W2:Y:S01]  /*0ac0*/  @P1 LDG.E.64 R16, desc[UR8][R10.64] ;  /* 0x000000080a101981 */ /* 0x000ea2000c1e1b00 */
[----:B------:R-:W-:Y:S01]  /*0ad0*/  UIADD3 UR4, UPT, UPT, UR4, 0x4, URZ ;  /* 0x0000000404047890 */ /* 0x000fe2000fffe0ff */
[----:B--2---:R-:W-:-:S07]  /*0ae0*/  @P1 DFMA R14, R14, R12, R16 ;  /* 0x0000000c0e0e122b */ /* 0x004fce0000000010 */
[----:B------:R1:W-:Y:S04]  /*0af0*/  @P1 STG.E.64 desc[UR8][R10.64], R14 ;  /* 0x0000000e0a001986 */ /* 0x0003e8000c101b08 */
.L_x_192:
[----:B------:R-:W-:Y:S05]  /*0b00*/  BRA.U !UP1, `(.L_x_189) ;  /* 0x0000000109987547 */ /* 0x000fea000b800000 */
[----:B------:R-:W-:Y:S02]  /*0b10*/  UISETP.NE.AND UP0, UPT, UR6, 0x1, UPT ;  /* 0x000000010600788c */ /* 0x000fe4000bf05270 */
[----:B------:R-:W-:-:S04]  /*0b20*/  ULOP3.LUT UR5, UR5, 0x1, URZ, 0xc0, !UPT ;  /* 0x0000000105057892 */ /* 0x000fc8000f8ec0ff */
[----:B------:R-:W-:-:S03]  /*0b30*/  UISETP.NE.U32.AND UP1, UPT, UR5, 0x1, UPT ;  /* 0x000000010500788c */ /* 0x000fc6000bf25070 */
[----:B------:R-:W-:Y:S08]  /*0b40*/  BRA.U !UP0, `(.L_x_193) ;  /* 0x0000000108587547 */ /* 0x000ff0000b800000 */
[----:B0-----:R-:W0:Y:S01]  /*0b50*/  LDC.64 R16, c[0x0][0x388] ;  /* 0x0000e200ff107b82 */ /* 0x001e220000000a00 */
[----:B------:R-:W-:-:S04]  /*0b60*/  IMAD R21, R5, UR4, R2 ;  /* 0x0000000405157c24 */ /* 0x000fc8000f8e0202 */
[----:B0-----:R-:W-:-:S05]  /*0b70*/  IMAD.WIDE R16, R21, 0x8, R16 ;  /* 0x0000000815107825 */ /* 0x001fca00078e0210 */
[----:B-1----:R-:W2:Y:S01]  /*0b80*/  LDG.E.64.CONSTANT R8, desc[UR8][R16.64] ;  /* 0x0000000810087981 */ /* 0x002ea2000c1e9b00 */
[----:B------:R-:W-:-:S06]  /*0b90*/  IMAD.WIDE R6, R5, 0x8, R16 ;  /* 0x0000000805067825 */ /* 0x000fcc00078e0210 */
[----:B------:R-:W3:Y:S01]  /*0ba0*/  LDG.E.64.CONSTANT R6, desc[UR8][R6.64] ;  /* 0x0000000806067981 */ /* 0x000ee2000c1e9b00 */
[----:B--2---:R-:W-:-:S14]  /*0bb0*/  DSETP.GT.AND P0, PT, R8, RZ, PT ;  /* 0x000000ff0800722a */ /* 0x004fdc0003f04000 */
[----:B------:R-:W0:Y:S01]  /*0bc0*/  @P0 LDC.64 R12, c[0x0][0x380] ;  /* 0x0000e000ff0c0b82 */ /* 0x000e220000000a00 */
[----:B------:R-:W2:Y:S01]  /*0bd0*/  @P0 LDG.E.64 R14, desc[UR8][R10.64] ;  /* 0x000000080a0e0981 */ /* 0x000ea2000c1e1b00 */
[----:B0-----:R-:W-:-:S06]  /*0be0*/  @P0 IMAD.WIDE R12, R21, 0x8, R12 ;  /* 0x00000008150c0825 */ /* 0x001fcc00078e020c */
[----:B------:R-:W2:Y:S01]  /*0bf0*/  @P0 LDG.E.64.CONSTANT R12, desc[UR8][R12.64] ;  /* 0x000000080c0c0981 */ /* 0x000ea2000c1e9b00 */
[----:B---3--:R-:W-:-:S14]  /*0c00*/  DSETP.GT.AND P1, PT, R6, RZ, PT ;  /* 0x000000ff0600722a */ /* 0x008fdc0003f24000 */
[----:B------:R-:W0:Y:S01]  /*0c10*/  @P1 LDC.64 R18, c[0x0][0x380] ;  /* 0x0000e000ff121b82 */ /* 0x000e220000000a00 */
[----:B------:R-:W-:Y:S01]  /*0c20*/  @P1 IMAD.IADD R21, R21, 0x1, R5 ;  /* 0x0000000115151824 */ /* 0x000fe200078e0205 */
[----:B--2---:R-:W-:-:S03]  /*0c30*/  @P0 DFMA R8, R8, R12, R14 ;  /* 0x0000000c0808022b */ /* 0x004fc6000000000e */
[----:B0-----:R-:W-:-:S04]  /*0c40*/  @P1 IMAD.WIDE R14, R21, 0x8, R18 ;  /* 0x00000008150e1825 */ /* 0x001fc800078e0212 */
[----:B------:R2:W-:Y:S04]  /*0c50*/  @P0 STG.E.64 desc[UR8][R10.64], R8 ;  /* 0x000000080a000986 */ /* 0x0005e8000c101b08 */
[----:B------:R-:W3:Y:S04]  /*0c60*/  @P1 LDG.E.64.CONSTANT R14, desc[UR8][R14.64] ;  /* 0x000000080e0e1981 */ /* 0x000ee8000c1e9b00 */
[----:B------:R-:W3:Y:S01]  /*0c70*/  @P1 LDG.E.64 R16, desc[UR8][R10.64] ;  /* 0x000000080a101981 */ /* 0x000ee2000c1e1b00 */
[----:B------:R-:W-:Y:S01]  /*0c80*/  UIADD3 UR4, UPT, UPT, UR4, 0x2, URZ ;  /* 0x0000000204047890 */ /* 0x000fe2000fffe0ff */
[----:B---3--:R-:W-:-:S07]  /*0c90*/  @P1 DFMA R6, R6, R14, R16 ;  /* 0x0000000e0606122b */ /* 0x008fce0000000010 */
[----:B------:R2:W-:Y:S04]  /*0ca0*/  @P1 STG.E.64 desc[UR8][R10.64], R6 ;  /* 0x000000060a001986 */ /* 0x0005e8000c101b08 */
.L_x_193:
[----:B------:R-:W-:Y:S05]  /*0cb0*/  BRA.U UP1, `(.L_x_189) ;  /* 0x00000001012c7547 */ /* 0x000fea000b800000 */
[----:B--2---:R-:W2:Y:S01]  /*0cc0*/  LDC.64 R6, c[0x0][0x388] ;  /* 0x0000e200ff067b82 */ /* 0x004ea20000000a00 */
[----:B-1----:R-:W-:-:S04]  /*0cd0*/  IMAD R9, R5, UR4, R2 ;  /* 0x0000000405097c24 */ /* 0x002fc8000f8e0202 */
[----:B--2---:R-:W-:-:S06]  /*0ce0*/  IMAD.WIDE R4, R9, 0x8, R6 ;  /* 0x0000000809047825 */ /* 0x004fcc00078e0206 */
[----:B------:R-:W2:Y:S02]  /*0cf0*/  LDG.E.64.CONSTANT R4, desc[UR8][R4.64] ;  /* 0x0000000804047981 */ /* 0x000ea4000c1e9b00 */
[----:B--2---:R-:W-:-:S14]  /*0d00*/  DSETP.GT.AND P0, PT, R4, RZ, PT ;  /* 0x000000ff0400722a */ /* 0x004fdc0003f04000 */
[----:B------:R-:W1:Y:S02]  /*0d10*/  @P0 LDC.64 R6, c[0x0][0x380] ;  /* 0x0000e000ff060b82 */ /* 0x000e640000000a00 */
[----:B-1----:R-:W-:Y:S02]  /*0d20*/  @P0 IMAD.WIDE R6, R9, 0x8, R6 ;  /* 0x0000000809060825 */ /* 0x002fe400078e0206 */
[----:B------:R-:W2:Y:S04]  /*0d30*/  @P0 LDG.E.64 R8, desc[UR8][R10.64] ;  /* 0x000000080a080981 */ /* 0x000ea8000c1e1b00 */
[----:B------:R-:W2:Y:S02]  /*0d40*/  @P0 LDG.E.64.CONSTANT R6, desc[UR8][R6.64] ;  /* 0x0000000806060981 */ /* 0x000ea4000c1e9b00 */
[----:B--2---:R-:W-:-:S07]  /*0d50*/  @P0 DFMA R8, R4, R6, R8 ;  /* 0x000000060408022b */ /* 0x004fce0000000008 */
[----:B------:R3:W-:Y:S04]  /*0d60*/  @P0 STG.E.64 desc[UR8][R10.64], R8 ;  /* 0x000000080a000986 */ /* 0x0007e8000c101b08 */
.L_x_189:
[----:B--2---:R-:W2:Y:S01]  /*0d70*/  LDC.64 R6, c[0x0][0x390] ;  /* 0x0000e400ff067b82 */ /* 0x004ea20000000a00 */
[----:B------:R-:W4:Y:S07]  /*0d80*/  LDCU UR4, c[0x0][0x3a0] ;  /* 0x00007400ff0477ac */ /* 0x000f2e0008000800 */
[----:B------:R-:W5:Y:S01]  /*0d90*/  LDC.64 R4, c[0x0][0x398] ;  /* 0x0000e600ff047b82 */ /* 0x000f620000000a00 */
[----:B----4-:R-:W-:-:S04]  /*0da0*/  IMAD R3, R0, UR4, R3 ;  /* 0x0000000400037c24 */ /* 0x010fc8000f8e0203 */
[----:B--2---:R-:W-:-:S06]  /*0db0*/  IMAD.WIDE R6, R3, 0x8, R6 ;  /* 0x0000000803067825 */ /* 0x004fcc00078e0206 */
[----:B------:R-:W2:Y:S01]  /*0dc0*/  LDG.E.64.CONSTANT R6, desc[UR8][R6.64] ;  /* 0x0000000806067981 */ /* 0x000ea2000c1e9b00 */
[----:B-----5:R-:W-:-:S05]  /*0dd0*/  IMAD.WIDE R4, R3, 0x8, R4 ;  /* 0x0000000803047825 */ /* 0x020fca00078e0204 */
[----:B-1-3--:R-:W3:Y:S01]  /*0de0*/  LDG.E.64 R8, desc[UR8][R4.64] ;  /* 0x0000000804087981 */ /* 0x00aee2000c1e1b00 */
[----:B------:R-:W-:Y:S01]  /*0df0*/  MOV R2, 0x1 ;  /* 0x0000000100027802 */ /* 0x000fe20000000f00 */
[----:B------:R-:W-:Y:S01]  /*0e00*/  BSSY.RECONVERGENT B0, `(.L_x_194) ;  /* 0x0000012000007945 */ /* 0x000fe20003800200 */
[----:B--2---:R-:W0:Y:S01]  /*0e10*/  MUFU.RCP64H R3, R7 ;  /* 0x0000000700037308 */ /* 0x004e220000001800 */
[----:B---3--:R-:W-:-:S03]  /*0e20*/  FSETP.GEU.AND P1, PT, |R9|, 6.5827683646048100446e-37, PT ;  /* 0x036000000900780b */ /* 0x008fc60003f2e200 */
        /* <DEDUP_REMOVED lines=11> */
[----:B------:R-:W-:-:S07]  /*0ee0*/  MOV R0, 0xf00 ;  /* 0x00000f0000007802 */ /* 0x000fce0000000f00 */
[----:B------:R-:W-:Y:S05]  /*0ef0*/  CALL.REL.NOINC `($__internal_4_$__cuda_sm20_div_rn_f64_full) ;  /* 0x0000000000147944 */ /* 0x000fea0003c00000 */
[----:B------:R-:W-:Y:S01]  /*0f00*/  IMAD.MOV.U32 R2, RZ, RZ, R12 ;  /* 0x000000ffff027224 */ /* 0x000fe200078e000c */
[----:B------:R-:W-:-:S07]  /*0f10*/  MOV R3, R13 ;  /* 0x0000000d00037202 */ /* 0x000fce0000000f00 */
.L_x_195:
[----:B------:R-:W-:Y:S05]  /*0f20*/  BSYNC.RECONVERGENT B0 ;  /* 0x0000000000007941 */ /* 0x000fea0003800200 */
.L_x_194:
[----:B------:R-:W-:Y:S01]  /*0f30*/  STG.E.64 desc[UR8][R4.64], R2 ;  /* 0x0000000204007986 */ /* 0x000fe2000c101b08 */
[----:B------:R-:W-:Y:S05]  /*0f40*/  EXIT ;  /* 0x000000000000794d */ /* 0x000fea0003800000 */
        .weak           $__internal_4_$__cuda_sm20_div_rn_f64_full
        .type           $__internal_4_$__cuda_sm20_div_rn_f64_full,@function
        .size           $__internal_4_$__cuda_sm20_div_rn_f64_full,(.L_x_219 - $__internal_4_$__cuda_sm20_div_rn_f64_full)
$__internal_4_$__cuda_sm20_div_rn_f64_full:
[C---:B------:R-:W-:Y:S01]  /*0f50*/  FSETP.GEU.AND P0, PT, |R7|.reuse, 1.469367938527859385e-39, PT ;  /* 0x001000000700780b */ /* 0x040fe20003f0e200 */
[----:B------:R-:W-:Y:S01]  /*0f60*/  BSSY.RECONVERGENT B1, `(.L_x_196) ;  /* 0x0000057000017945 */ /* 0x000fe20003800200 */
[----:B------:R-:W-:Y:S02]  /*0f70*/  LOP3.LUT R2, R7, 0x800fffff, RZ, 0xc0, !PT ;  /* 0x800fffff07027812 */ /* 0x000fe400078ec0ff */
[C---:B------:R-:W-:Y:S02]  /*0f80*/  FSETP.GEU.AND P2, PT, |R9|.reuse, 1.469367938527859385e-39, PT ;  /* 0x001000000900780b */ /* 0x040fe40003f4e200 */
[----:B------:R-:W-:Y:S01]  /*0f90*/  LOP3.LUT R3, R2, 0x3ff00000, RZ, 0xfc, !PT ;  /* 0x3ff0000002037812 */ /* 0x000fe200078efcff */
[----:B------:R-:W-:Y:S01]  /*0fa0*/  IMAD.MOV.U32 R2, RZ, RZ, R6 ;  /* 0x000000ffff027224 */ /* 0x000fe200078e0006 */
[----:B------:R-:W-:Y:S02]  /*0fb0*/  MOV R16, 0x1 ;  /* 0x0000000100107802 */ /* 0x000fe40000000f00 */
[----:B------:R-:W-:-:S02]  /*0fc0*/  LOP3.LUT R12, R9, 0x7ff00000, RZ, 0xc0, !PT ;  /* 0x7ff00000090c7812 */ /* 0x000fc400078ec0ff */
[----:B------:R-:W-:Y:S01]  /*0fd0*/  LOP3.LUT R15, R7, 0x7ff00000, RZ, 0xc0, !PT ;  /* 0x7ff00000070f7812 */ /* 0x000fe200078ec0ff */
[----:B------:R-:W-:-:S03]  /*0fe0*/  @!P0 DMUL R2, R6, 8.98846567431157953865e+307 ;  /* 0x7fe0000006028828 */ /* 0x000fc60000000000 */
[C---:B------:R-:W-:Y:S01]  /*0ff0*/  ISETP.GE.U32.AND P1, PT, R12.reuse, R15, PT ;  /* 0x0000000f0c00720c */ /* 0x040fe20003f26070 */
[----:B------:R-:W-:Y:S01]  /*1000*/  @!P2 IMAD.MOV.U32 R18, RZ, RZ, RZ ;  /* 0x000000ffff12a224 */ /* 0x000fe200078e00ff */
[----:B------:R-:W-:Y:S01]  /*1010*/  @!P2 LOP3.LUT R13, R7, 0x7ff00000, RZ, 0xc0, !PT ;  /* 0x7ff00000070da812 */ /* 0x000fe200078ec0ff */
[----:B------:R-:W0:Y:S03]  /*1020*/  MUFU.RCP64H R17, R3 ;  /* 0x0000000300117308 */ /* 0x000e260000001800 */
[----:B------:R-:W-:Y:S01]  /*1030*/  @!P2 ISETP.GE.U32.AND P3, PT, R12, R13, PT ;  /* 0x0000000d0c00a20c */ /* 0x000fe20003f66070 */
[----:B------:R-:W-:-:S05]  /*1040*/  IMAD.MOV.U32 R13, RZ, RZ, 0x1ca00000 ;  /* 0x1ca00000ff0d7424 */ /* 0x000fca00078e00ff */
[----:B------:R-:W-:-:S04]  /*1050*/  @!P2 SEL R19, R13, 0x63400000, !P3 ;  /* 0x634000000d13a807 */ /* 0x000fc80005800000 */
[----:B------:R-:W-:Y:S01]  /*1060*/  @!P2 LOP3.LUT R19, R19, 0x80000000, R9, 0xf8, !PT ;  /* 0x800000001313a812 */ /* 0x000fe200078ef809 */
[----:B0-----:R-:W-:-:S03]  /*1070*/  DFMA R10, R16, -R2, 1 ;  /* 0x3ff00000100a742b */ /* 0x001fc60000000802 */
[----:B------:R-:W-:-:S05]  /*1080*/  @!P2 LOP3.LUT R19, R19, 0x100000, RZ, 0xfc, !PT ;  /* 0x001000001313a812 */ /* 0x000fca00078efcff */
[----:B------:R-:W-:-:S08]  /*1090*/  DFMA R10, R10, R10, R10 ;  /* 0x0000000a0a0a722b */ /* 0x000fd0000000000a */
[----:B------:R-:W-:Y:S01]  /*10a0*/  DFMA R16, R16, R10, R16 ;  /* 0x0000000a1010722b */ /* 0x000fe20000000010 */
[----:B------:R-:W-:Y:S02]  /*10b0*/  SEL R11, R13, 0x63400000, !P1 ;  /* 0x634000000d0b7807 */ /* 0x000fe40004800000 */
[----:B------:R-:W-:Y:S02]  /*10c0*/  MOV R10, R8 ;  /* 0x00000008000a7202 */ /* 0x000fe40000000f00 */
[----:B------:R-:W-:-:S03]  /*10d0*/  LOP3.LUT R11, R11, 0x800fffff, R9, 0xf8, !PT ;  /* 0x800fffff0b0b7812 */ /* 0x000fc600078ef809 */
[----:B------:R-:W-:-:S03]  /*10e0*/  DFMA R20, R16, -R2, 1 ;  /* 0x3ff000001014742b */ /* 0x000fc60000000802 */
[----:B------:R-:W-:-:S05]  /*10f0*/  @!P2 DFMA R10, R10, 2, -R18 ;  /* 0x400000000a0aa82b */ /* 0x000fca0000000812 */
[----:B------:R-:W-:Y:S01]  /*1100*/  DFMA R16, R16, R20, R16 ;  /* 0x000000141010722b */ /* 0x000fe20000000010 */
[----:B------:R-:W-:Y:S01]  /*1110*/  MOV R21, R12 ;  /* 0x0000000c00157202 */ /* 0x000fe20000000f00 */
[----:B------:R-:W-:Y:S01]  /*1120*/  IMAD.MOV.U32 R20, RZ, RZ, R15 ;  /* 0x000000ffff147224 */ /* 0x000fe200078e000f */
[----:B------:R-:W-:Y:S02]  /*1130*/  @!P0 LOP3.LUT R20, R3, 0x7ff00000, RZ, 0xc0, !PT ;  /* 0x7ff0000003148812 */ /* 0x000fe400078ec0ff */
[----:B------:R-:W-:Y:S02]  /*1140*/  @!P2 LOP3.LUT R21, R11, 0x7ff00000, RZ, 0xc0, !PT ;  /* 0x7ff000000b15a812 */ /* 0x000fe400078ec0ff */
[----:B------:R-:W-:Y:S01]  /*1150*/  IADD3 R23, PT, PT, R20, -0x1, RZ ;  /* 0xffffffff14177810 */ /* 0x000fe20007ffe0ff */
[----:B------:R-:W-:Y:S01]  /*1160*/  DMUL R18, R16, R10 ;  /* 0x0000000a10127228 */ /* 0x000fe20000000000 */
[----:B------:R-:W-:-:S04]  /*1170*/  IADD3 R22, PT, PT, R21, -0x1, RZ ;  /* 0xffffffff15167810 */ /* 0x000fc80007ffe0ff */
[----:B------:R-:W-:-:S03]  /*1180*/  ISETP.GT.U32.AND P0, PT, R22, 0x7feffffe, PT ;  /* 0x7feffffe1600780c */ /* 0x000fc60003f04070 */
        /* <DEDUP_REMOVED lines=9> */
[----:B------:R-:W-:Y:S01]  /*1220*/  IMAD.IADD R16, R8, 0x1, -R13 ;  /* 0x0000000108107824 */ /* 0x000fe200078e0a0d */
[----:B------:R-:W-:-:S04]  /*1230*/  MOV R8, RZ ;  /* 0x000000ff00087202 */ /* 0x000fc80000000f00 */
[----:B------:R-:W-:-:S06]  /*1240*/  IADD3 R9, PT, PT, R16, 0x7fe00000, RZ ;  /* 0x7fe0000010097810 */ /* 0x000fcc0007ffe0ff */
        /* <DEDUP_REMOVED lines=9> */
[----:B------:R-:W-:Y:S01]  /*12e0*/  IADD3 R3, PT, PT, -R16, RZ, RZ ;  /* 0x000000ff10037210 */ /* 0x000fe20007ffe1ff */
[----:B------:R-:W-:Y:S01]  /*12f0*/  DMUL.RP R8, R14, R8 ;  /* 0x000000080e087228 */ /* 0x000fe20000008000 */
[----:B------:R-:W-:-:S06]  /*1300*/  MOV R2, RZ ;  /* 0x000000ff00027202 */ /* 0x000fcc0000000f00 */
[----:B------:R-:W-:-:S03]  /*1310*/  DFMA R2, R12, -R2, R14 ;  /* 0x800000020c02722b */ /* 0x000fc6000000000e */
[----:B------:R-:W-:-:S03]  /*1320*/  LOP3.LUT R7, R9, R7, RZ, 0x3c, !PT ;  /* 0x0000000709077212 */ /* 0x000fc600078e3cff */
[----:B------:R-:W-:-:S04]  /*1330*/  IADD3 R2, PT, PT, -R16, -0x43300000, RZ ;  /* 0xbcd0000010027810 */ /* 0x000fc80007ffe1ff */
[----:B------:R-:W-:-:S04]  /*1340*/  FSETP.NEU.AND P0, PT, |R3|, R2, PT ;  /* 0x000000020300720b */ /* 0x000fc80003f0d200 */
[----:B------:R-:W-:Y:S02]  /*1350*/  FSEL R12, R8, R12, !P0 ;  /* 0x0000000c080c7208 */ /* 0x000fe40004000000 */
[----:B------:R-:W-:Y:S01]  /*1360*/  FSEL R13, R7, R13, !P0 ;  /* 0x0000000d070d7208 */ /* 0x000fe20004000000 */
[----:B------:R-:W-:Y:S06]  /*1370*/  BRA `(.L_x_198) ;  /* 0x0000000000547947 */ /* 0x000fec0003800000 */
.L_x_197:
        /* <DEDUP_REMOVED lines=16> */
.L_x_200:
[----:B------:R-:W-:Y:S02]  /*1480*/  LOP3.LUT R13, R7, 0x80000, RZ, 0xfc, !PT ;  /* 0x00080000070d7812 */ /* 0x000fe400078efcff */
[----:B------:R-:W-:Y:S01]  /*1490*/  MOV R12, R6 ;  /* 0x00000006000c7202 */ /* 0x000fe20000000f00 */
[----:B------:R-:W-:Y:S06]  /*14a0*/  BRA `(.L_x_198) ;  /* 0x0000000000087947 */ /* 0x000fec0003800000 */
.L_x_199:
[----:B------:R-:W-:Y:S01]  /*14b0*/  LOP3.LUT R13, R9, 0x80000, RZ, 0xfc, !PT ;  /* 0x00080000090d7812 */ /* 0x000fe200078efcff */
[----:B------:R-:W-:-:S07]  /*14c0*/  IMAD.MOV.U32 R12, RZ, RZ, R8 ;  /* 0x000000ffff0c7224 */ /* 0x000fce00078e0008 */
.L_x_198:
[----:B------:R-:W-:Y:S05]  /*14d0*/  BSYNC.RECONVERGENT B1 ;  /* 0x0000000000017941 */ /* 0x000fea0003800200 */
.L_x_196:
[----:B------:R-:W-:Y:S01]  /*14e0*/  HFMA2 R3, -RZ, RZ, 0, 0 ;  /* 0x00000000ff037431 */ /* 0x000fe200000001ff */
[----:B------:R-:W-:-:S04]  /*14f0*/  MOV R2, R0 ;  /* 0x0000000000027202 */ /* 0x000fc80000000f00 */
[----:B------:R-:W-:Y:S05]  /*1500*/  RET.REL.NODEC R2 `(_Z8mc_loop1PKdS0_S0_Pdiii) ;  /* 0xffffffe802bc7950 */ /* 0x000fea0003c3ffff */
.L_x_201:
        /* <DEDUP_REMOVED lines=15> */
.L_x_219:


//--------------------- .text._Z8cc_loop1PKdS0_S0_Pdiii --------------------------
	.section	.text._Z8cc_loop1PKdS0_S0_Pdiii,"ax",@progbits
	.align	128
        .global         _Z8cc_loop1PKdS0_S0_Pdiii
        .type           _Z8cc_loop1PKdS0_S0_Pdiii,@function
        .size           _Z8cc_loop1PKdS0_S0_Pdiii,(.L_x_220 - _Z8cc_loop1PKdS0_S0_Pdiii)
        .other          _Z8cc_loop1PKdS0_S0_Pdiii,@"STO_CUDA_ENTRY STV_DEFAULT"
_Z8cc_loop1PKdS0_S0_Pdiii:
.text._Z8cc_loop1PKdS0_S0_Pdiii:
[----:B------:R-:W-:Y:S01]  /*0000*/  LDC R1, c[0x0][0x37c] ;  /* 0x0000df00ff017b82 */ /* 0x000fe20000000800 */
[----:B------:R-:W0:Y:S07]  /*0010*/  S2R R0, SR_TID.Y ;  /* 0x0000000000007919 */ /* 0x000e2e0000002200 */
[----:B------:R-:W1:Y:S01]  /*0020*/  LDC R2, c[0x0][0x360] ;  /* 0x0000d800ff027b82 */ /* 0x000e620000000800 */
[----:B------:R-:W2:Y:S01]  /*0030*/  LDCU.64 UR6, c[0x0][0x3a0] ;  /* 0x00007400ff0677ac */ /* 0x000ea20008000a00 */
[----:B------:R-:W1:Y:S06]  /*0040*/  S2R R3, SR_TID.X ;  /* 0x0000000000037919 */ /* 0x000e6c0000002100 */
[----:B------:R-:W0:Y:S08]  /*0050*/  S2UR UR5, SR_CTAID.Y ;  /* 0x00000000000579c3 */ /* 0x000e300000002600 */
[----:B------:R-:W0:Y:S08]  /*0060*/  LDC R5, c[0x0][0x364] ;  /* 0x0000d900ff057b82 */ /* 0x000e300000000800 */
[----:B------:R-:W1:Y:S01]  /*0070*/  S2UR UR4, SR_CTAID.X ;  /* 0x00000000000479c3 */ /* 0x000e620000002500 */
[----:B0-----:R-:W-:-:S05]  /*0080*/  IMAD R0, R5, UR5, R0 ;  /* 0x0000000505007c24 */ /* 0x001fca000f8e0200 */
[----:B--2---:R-:W-:Y:S01]  /*0090*/  ISETP.GE.AND P0, PT, R0, UR7, PT ;  /* 0x0000000700007c0c */ /* 0x004fe2000bf06270 */
[----:B-1----:R-:W-:-:S05]  /*00a0*/  IMAD R3, R2, UR4, R3 ;  /* 0x0000000402037c24 */ /* 0x002fca000f8e0203 */
[----:B------:R-:W-:-:S13]  /*00b0*/  ISETP.GE.OR P0, PT, R3, UR6, P0 ;  /* 0x0000000603007c0c */ /* 0x000fda0008706670 */
[----:B------:R-:W-:Y:S05]  /*00c0*/  @P0 EXIT ;  /* 0x000000000000094d */ /* 0x000fea0003800000 */
[----:B------:R-:W0:Y:S01]  /*00d0*/  LDCU UR5, c[0x0][0x3a8] ;  /* 0x00007500ff0577ac */ /* 0x000e220008000800 */
[----:B------:R-:W-:Y:S01]  /*00e0*/  CS2R R4, SRZ ;  /* 0x0000000000047805 */ /* 0x000fe2000001ff00 */
[----:B------:R-:W1:Y:S01]  /*00f0*/  LDCU.64 UR10, c[0x0][0x358] ;  /* 0x00006b00ff0a77ac */ /* 0x000e620008000a00 */
[----:B0-----:R-:W-:-:S09]  /*0100*/  UISETP.GE.AND UP0, UPT, UR5, 0x1, UPT ;  /* 0x000000010500788c */ /* 0x001fd2000bf06270 */
[----:B-1----:R-:W-:Y:S05]  /*0110*/  BRA.U !UP0, `(.L_x_202) ;  /* 0x0000000508c47547 */ /* 0x002fea000b800000 */
[----:B------:R-:W-:Y:S01]  /*0120*/  UISETP.GE.U32.AND UP1, UPT, UR5, 0x8, UPT ;  /* 0x000000080500788c */ /* 0x000fe2000bf26070 */
[----:B------:R-:W-:Y:S01]  /*0130*/  IMAD R2, R0, UR6, R3 ;  /* 0x0000000600027c24 */ /* 0x000fe2000f8e0203 */
[----:B------:R-:W-:Y:S01]  /*0140*/  ULOP3.LUT UR8, UR5, 0x7, URZ, 0xc0, !UPT ;  /* 0x0000000705087892 */ /* 0x000fe2000f8ec0ff */
[----:B------:R-:W-:Y:S01]  /*0150*/  CS2R R4, SRZ ;  /* 0x0000000000047805 */ /* 0x000fe2000001ff00 */
[----:B------:R-:W-:Y:S01]  /*0160*/  UMOV UR4, URZ ;  /* 0x000000ff00047c82 */ /* 0x000fe20008000000 */
[----:B------:R-:W-:Y:S01]  /*0170*/  IMAD R2, R2, UR5, RZ ;  /* 0x0000000502027c24 */ /* 0x000fe2000f8e02ff */
[----:B------:R-:W-:-:S03]  /*0180*/  UISETP.NE.AND UP0, UPT, UR8, URZ, UPT ;  /* 0x000000ff0800728c */ /* 0x000fc6000bf05270 */
[----:B------:R-:W-:Y:S08]  /*0190*/  BRA.U !UP1, `(.L_x_203) ;  /* 0x0000000109c07547 */ /* 0x000ff0000b800000 */
[----:B------:R-:W0:Y:S01]  /*01a0*/  LDCU.64 UR6, c[0x0][0x380] ;  /* 0x00007000ff0677ac */ /* 0x000e220008000a00 */
[----:B------:R-:W-:Y:S01]  /*01b0*/  IMAD.MOV.U32 R28, RZ, RZ, R2 ;  /* 0x000000ffff1c7224 */ /* 0x000fe200078e0002 */
[----:B------:R-:W-:Y:S01]  /*01c0*/  CS2R R4, SRZ ;  /* 0x0000000000047805 */ /* 0x000fe2000001ff00 */
[----:B------:R-:W-:-:S04]  /*01d0*/  ULOP3.LUT UR4, UR5, 0x7ffffff8, URZ, 0xc0, !UPT ;  /* 0x7ffffff805047892 */ /* 0x000fc8000f8ec0ff */
[----:B------:R-:W-:Y:S02]  /*01e0*/  UIADD3 UR9, UPT, UPT, -UR4, URZ, URZ ;  /* 0x000000ff04097290 */ /* 0x000fe4000fffe1ff */
[----:B0-----:R-:W-:-:S04]  /*01f0*/  UIADD3 UR5, UP1, UPT, UR6, 0x20, URZ ;  /* 0x0000002006057890 */ /* 0x001fc8000ff3e0ff */
[----:B------:R-:W-:-:S12]  /*0200*/  UIADD3.X UR6, UPT, UPT, URZ, UR7, URZ, UP1, !UPT ;  /* 0x00000007ff067290 */ /* 0x000fd80008ffe4ff */
.L_x_204:
[----:B------:R-:W0:Y:S02]  /*0210*/  LDC.64 R24, c[0x0][0x388] ;  /* 0x0000e200ff187b82 */ /* 0x000e240000000a00 */
[----:B0-----:R-:W-:-:S05]  /*0220*/  IMAD.WIDE R24, R28, 0x8, R24 ;  /* 0x000000081c187825 */ /* 0x001fca00078e0218 */
[----:B------:R-:W2:Y:S04]  /*0230*/  LDG.E.64.CONSTANT R8, desc[UR10][R24.64] ;  /* 0x0000000a18087981 */ /* 0x000ea8000c1e9b00 */
[----:B------:R-:W3:Y:S01]  /*0240*/  LDG.E.64.CONSTANT R20, desc[UR10][R24.64+0x8] ;  /* 0x0000080a18147981 */ /* 0x000ee2000c1e9b00 */
[----:B------:R-:W-:Y:S02]  /*0250*/  IMAD.U32 R10, RZ, RZ, UR5 ;  /* 0x00000005ff0a7e24 */ /* 0x000fe4000f8e00ff */
[----:B------:R-:W-:Y:S01]  /*0260*/  IMAD.U32 R11, RZ, RZ, UR6 ;  /* 0x00000006ff0b7e24 */ /* 0x000fe2000f8e00ff */
[----:B------:R-:W4:Y:S01]  /*0270*/  LDG.E.64.CONSTANT R6, desc[UR10][R24.64+0x10] ;  /* 0x0000100a18067981 */ /* 0x000f22000c1e9b00 */
[----:B------:R-:W-:-:S03]  /*0280*/  IMAD.WIDE R10, R28, 0x8, R10 ;  /* 0x000000081c0a7825 */ /* 0x000fc600078e020a */
[----:B------:R-:W5:Y:S04]  /*0290*/  LDG.E.64.CONSTANT R14, desc[UR10][R24.64+0x18] ;  /* 0x0000180a180e7981 */ /* 0x000f68000c1e9b00 */
[----:B------:R-:W5:Y:S04]  /*02a0*/  LDG.E.64.CONSTANT R16, desc[UR10][R24.64+0x20] ;  /* 0x0000200a18107981 */ /* 0x000f68000c1e9b00 */
[----:B------:R-:W5:Y:S04]  /*02b0*/  LDG.E.64.CONSTANT R12, desc[UR10][R24.64+0x28] ;  /* 0x0000280a180c7981 */ /* 0x000f68000c1e9b00 */
[----:B------:R-:W5:Y:S01]  /*02c0*/  LDG.E.64.CONSTANT R26, desc[UR10][R24.64+0x38] ;  /* 0x0000380a181a7981 */ /* 0x000f62000c1e9b00 */
[----:B--2---:R-:W-:-:S14]  /*02d0*/  DSETP.GT.AND P1, PT, R8, RZ, PT ;  /* 0x000000ff0800722a */ /* 0x004fdc0003f24000 */
[----:B------:R-:W2:Y:S01]  /*02e0*/  @P1 LDG.E.64.CONSTANT R18, desc[UR10][R10.64+-0x20] ;  /* 0xffffe00a0a121981 */ /* 0x000ea2000c1e9b00 */
[----:B---3--:R-:W-:Y:S02]  /*02f0*/  DSETP.GT.AND P3, PT, R20, RZ, PT ;  /* 0x000000ff1400722a */ /* 0x008fe40003f64000 */
[----:B----4-:R-:W-:-:S12]  /*0300*/  DSETP.GT.AND P0, PT, R6, RZ, PT ;  /* 0x000000ff0600722a */ /* 0x010fd80003f04000 */
[----:B------:R-:W3:Y:S01]  /*0310*/  @P3 LDG.E.64.CONSTANT R22, desc[UR10][R10.64+-0x18] ;  /* 0xffffe80a0a163981 */ /* 0x000ee2000c1e9b00 */
[----:B--2---:R-:W-:-:S03]  /*0320*/  @P1 DFMA R4, R8, R18, R4 ;  /* 0x000000120804122b */ /* 0x004fc60000000004 */
[----:B------:R-:W2:Y:S04]  /*0330*/  LDG.E.64.CONSTANT R8, desc[UR10][R24.64+0x30] ;  /* 0x0000300a18087981 */ /* 0x000ea8000c1e9b00 */
[----:B------:R-:W4:Y:S01]  /*0340*/  @P0 LDG.E.64.CONSTANT R18, desc[UR10][R10.64+-0x10] ;  /* 0xfffff00a0a120981 */ /* 0x000f22000c1e9b00 */
[----:B-----5:R-:W-:Y:S02]  /*0350*/  DSETP.GT.AND P1, PT, R14, RZ, PT ;  /* 0x000000ff0e00722a */ /* 0x020fe40003f24000 */
[----:B------:R-:W-:Y:S02]  /*0360*/  DSETP.GT.AND P2, PT, R16, RZ, PT ;  /* 0x000000ff1000722a */ /* 0x000fe40003f44000 */
[----:B------:R-:W-:Y:S02]  /*0370*/  DSETP.GT.AND P4, PT, R12, RZ, PT ;  /* 0x000000ff0c00722a */ /* 0x000fe40003f84000 */
[----:B---3--:R-:W-:-:S08]  /*0380*/  @P3 DFMA R4, R20, R22, R4 ;  /* 0x000000161404322b */ /* 0x008fd00000000004 */
[----:B------:R-:W3:Y:S04]  /*0390*/  @P1 LDG.E.64.CONSTANT R22, desc[UR10][R10.64+-0x8] ;  /* 0xfffff80a0a161981 */ /* 0x000ee8000c1e9b00 */
[----:B------:R-:W5:Y:S01]  /*03a0*/  @P2 LDG.E.64.CONSTANT R20, desc[UR10][R10.64] ;  /* 0x0000000a0a142981 */ /* 0x000f62000c1e9b00 */
[----:B--2---:R-:W-:Y:S02]  /*03b0*/  DSETP.GT.AND P3, PT, R8, RZ, PT ;  /* 0x000000ff0800722a */ /* 0x004fe40003f64000 */
[----:B----4-:R-:W-:Y:S01]  /*03c0*/  @P0 DFMA R4, R6, R18, R4 ;  /* 0x000000120604022b */ /* 0x010fe20000000004 */
[----:B------:R-:W2:Y:S01]  /*03d0*/  @P4 LDG.E.64.CONSTANT R18, desc[UR10][R10.64+0x8] ;  /* 0x0000080a0a124981 */ /* 0x000ea2000c1e9b00 */
[----:B------:R-:W-:-:S10]  /*03e0*/  DSETP.GT.AND P0, PT, R26, RZ, PT ;  /* 0x000000ff1a00722a */ /* 0x000fd40003f04000 */
[----:B------:R-:W4:Y:S04]  /*03f0*/  @P3 LDG.E.64.CONSTANT R6, desc[UR10][R10.64+0x10] ;  /* 0x0000100a0a063981 */ /* 0x000f28000c1e9b00 */
[----:B------:R-:W4:Y:S01]  /*0400*/  @P0 LDG.E.64.CONSTANT R24, desc[UR10][R10.64+0x18] ;  /* 0x0000180a0a180981 */ /* 0x000f22000c1e9b00 */
[----:B---3--:R-:W-:-:S08]  /*0410*/  @P1 DFMA R4, R14, R22, R4 ;  /* 0x000000160e04122b */ /* 0x008fd00000000004 */
[----:B-----5:R-:W-:Y:S01]  /*0420*/  @P2 DFMA R4, R16, R20, R4 ;  /* 0x000000141004222b */ /* 0x020fe20000000004 */
[----:B------:R-:W-:-:S04]  /*0430*/  UIADD3 UR9, UPT, UPT, UR9, 0x8, URZ ;  /* 0x0000000809097890 */ /* 0x000fc8000fffe0ff */
[----:B------:R-:W-:Y:S01]  /*0440*/  UISETP.NE.AND UP1, UPT, UR9, URZ, UPT ;  /* 0x000000ff0900728c */ /* 0x000fe2000bf25270 */
[----:B------:R-:W-:Y:S02]  /*0450*/  VIADD R28, R28, 0x8 ;  /* 0x000000081c1c7836 */ /* 0x000fe40000000000 */
[----:B--2---:R-:W-:-:S08]  /*0460*/  @P4 DFMA R4, R12, R18, R4 ;  /* 0x000000120c04422b */ /* 0x004fd00000000004 */
[----:B----4-:R-:W-:-:S08]  /*0470*/  @P3 DFMA R4, R8, R6, R4 ;  /* 0x000000060804322b */ /* 0x010fd00000000004 */
[----:B------:R-:W-:Y:S01]  /*0480*/  @P0 DFMA R4, R26, R24, R4 ;  /* 0x000000181a04022b */ /* 0x000fe20000000004 */
[----:B------:R-:W-:Y:S10]  /*0490*/  BRA.U UP1, `(.L_x_204) ;  /* 0xfffffffd015c7547 */ /* 0x000ff4000b83ffff */
.L_x_203:
[----:B------:R-:W-:Y:S05]  /*04a0*/  BRA.U !UP0, `(.L_x_202) ;  /* 0x0000000108e07547 */ /* 0x000fea000b800000 */
[----:B------:R-:W0:Y:S01]  /*04b0*/  LDCU UR5, c[0x0][0x3a8] ;  /* 0x00007500ff0577ac */ /* 0x000e220008000800 */
[----:B------:R-:W-:Y:S02]  /*04c0*/  UISETP.GE.U32.AND UP0, UPT, UR8, 0x4, UPT ;  /* 0x000000040800788c */ /* 0x000fe4000bf06070 */
[----:B0-----:R-:W-:-:S04]  /*04d0*/  ULOP3.LUT UR6, UR5, 0x3, URZ, 0xc0, !UPT ;  /* 0x0000000305067892 */ /* 0x001fc8000f8ec0ff */
[----:B------:R-:W-:-:S03]  /*04e0*/  UISETP.NE.AND UP1, UPT, UR6, URZ, UPT ;  /* 0x000000ff0600728c */ /* 0x000fc6000bf25270 */
[----:B------:R-:W-:Y:S08]  /*04f0*/  BRA.U !UP0, `(.L_x_205) ;  /* 0x0000000108587547 */ /* 0x000ff0000b800000 */
[----:B------:R-:W0:Y:S01]  /*0500*/  LDC.64 R22, c[0x0][0x388] ;  /* 0x0000e200ff167b82 */ /* 0x000e220000000a00 */
[----:B------:R-:W-:-:S07]  /*0510*/  VIADD R25, R2, UR4 ;  /* 0x0000000402197c36 */ /* 0x000fce0008000000 */
[----:B------:R-:W1:Y:S01]  /*0520*/  LDC.64 R14, c[0x0][0x380] ;  /* 0x0000e000ff0e7b82 */ /* 0x000e620000000a00 */
[----:B0-----:R-:W-:-:S05]  /*0530*/  IMAD.WIDE R22, R25, 0x8, R22 ;  /* 0x0000000819167825 */ /* 0x001fca00078e0216 */
[----:B------:R-:W2:Y:S04]  /*0540*/  LDG.E.64.CONSTANT R6, desc[UR10][R22.64] ;  /* 0x0000000a16067981 */ /* 0x000ea8000c1e9b00 */
[----:B------:R-:W3:Y:S04]  /*0550*/  LDG.E.64.CONSTANT R10, desc[UR10][R22.64+0x8] ;  /* 0x0000080a160a7981 */ /* 0x000ee8000c1e9b00 */
[----:B------:R-:W4:Y:S04]  /*0560*/  LDG.E.64.CONSTANT R8, desc[UR10][R22.64+0x10] ;  /* 0x0000100a16087981 */ /* 0x000f28000c1e9b00 */
[----:B------:R-:W5:Y:S01]  /*0570*/  LDG.E.64.CONSTANT R12, desc[UR10][R22.64+0x18] ;  /* 0x0000180a160c7981 */ /* 0x000f62000c1e9b00 */
[----:B-1----:R-:W-:Y:S01]  /*0580*/  IMAD.WIDE R24, R25, 0x8, R14 ;  /* 0x0000000819187825 */ /* 0x002fe200078e020e */
[----:B--2---:R-:W-:-:S02]  /*0590*/  DSETP.GT.AND P0, PT, R6, RZ, PT ;  /* 0x000000ff0600722a */ /* 0x004fc40003f04000 */
[----:B---3--:R-:W-:Y:S02]  /*05a0*/  DSETP.GT.AND P1, PT, R10, RZ, PT ;  /* 0x000000ff0a00722a */ /* 0x008fe40003f24000 */
[----:B----4-:R-:W-:-:S10]  /*05b0*/  DSETP.GT.AND P2, PT, R8, RZ, PT ;  /* 0x000000ff0800722a */ /* 0x010fd40003f44000 */
[----:B------:R-:W2:Y:S01]  /*05c0*/  @P0 LDG.E.64.CONSTANT R14, desc[UR10][R24.64] ;  /* 0x0000000a180e0981 */ /* 0x000ea2000c1e9b00 */
[----:B-----5:R-:W-:-:S03]  /*05d0*/  DSETP.GT.AND P3, PT, R12, RZ, PT ;  /* 0x000000ff0c00722a */ /* 0x020fc60003f64000 */
[----:B------:R-:W3:Y:S04]  /*05e0*/  @P1 LDG.E.64.CONSTANT R16, desc[UR10][R24.64+0x8] ;  /* 0x0000080a18101981 */ /* 0x000ee8000c1e9b00 */
[----:B------:R-:W4:Y:S07]  /*05f0*/  @P2 LDG.E.64.CONSTANT R18, desc[UR10][R24.64+0x10] ;  /* 0x0000100a18122981 */ /* 0x000f2e000c1e9b00 */
[----:B------:R-:W5:Y:S01]  /*0600*/  @P3 LDG.E.64.CONSTANT R20, desc[UR10][R24.64+0x18] ;  /* 0x0000180a18143981 */ /* 0x000f62000c1e9b00 */
[----:B------:R-:W-:Y:S01]  /*0610*/  UIADD3 UR4, UPT, UPT, UR4, 0x4, URZ ;  /* 0x0000000404047890 */ /* 0x000fe2000fffe0ff */
[----:B--2---:R-:W-:-:S08]  /*0620*/  @P0 DFMA R4, R6, R14, R4 ;  /* 0x0000000e0604022b */ /* 0x004fd00000000004 */
[----:B---3--:R-:W-:-:S08]  /*0630*/  @P1 DFMA R4, R10, R16, R4 ;  /* 0x000000100a04122b */ /* 0x008fd00000000004 */
[----:B----4-:R-:W-:-:S08]  /*0640*/  @P2 DFMA R4, R8, R18, R4 ;  /* 0x000000120804222b */ /* 0x010fd00000000004 */
[----:B-----5:R-:W-:-:S11]  /*0650*/  @P3 DFMA R4, R12, R20, R4 ;  /* 0x000000140c04322b */ /* 0x020fd60000000004 */
.L_x_205:
[----:B------:R-:W-:Y:S05]  /*0660*/  BRA.U !UP1, `(.L_x_202) ;  /* 0x0000000109707547 */ /* 0x000fea000b800000 */
[----:B------:R-:W-:Y:S02]  /*0670*/  UISETP.NE.AND UP0, UPT, UR6, 0x1, UPT ;  /* 0x000000010600788c */ /* 0x000fe4000bf05270 */
[----:B------:R-:W-:-:S04]  /*0680*/  ULOP3.LUT UR5, UR5, 0x1, URZ, 0xc0, !UPT ;  /* 0x0000000105057892 */ /* 0x000fc8000f8ec0ff */
[----:B------:R-:W-:-:S03]  /*0690*/  UISETP.NE.U32.AND UP1, UPT, UR5, 0x1, UPT ;  /* 0x000000010500788c */ /* 0x000fc6000bf25070 */
[----:B------:R-:W-:Y:S08]  /*06a0*/  BRA.U !UP0, `(.L_x_206) ;  /* 0x0000000108387547 */ /* 0x000ff0000b800000 */
[----:B------:R-:W0:Y:S01]  /*06b0*/  LDC.64 R6, c[0x0][0x388] ;  /* 0x0000e200ff067b82 */ /* 0x000e220000000a00 */
[----:B------:R-:W-:-:S04]  /*06c0*/  VIADD R17, R2, UR4 ;  /* 0x0000000402117c36 */ /* 0x000fc80008000000 */
[----:B0-----:R-:W-:-:S03]  /*06d0*/  IMAD.WIDE R14, R17, 0x8, R6 ;  /* 0x00000008110e7825 */ /* 0x001fc600078e0206 */
[----:B------:R-:W0:Y:S02]  /*06e0*/  LDC.64 R6, c[0x0][0x380] ;  /* 0x0000e000ff067b82 */ /* 0x000e240000000a00 */
[----:B------:R-:W2:Y:S04]  /*06f0*/  LDG.E.64.CONSTANT R10, desc[UR10][R14.64] ;  /* 0x0000000a0e0a7981 */ /* 0x000ea8000c1e9b00 */
[----:B------:R-:W3:Y:S01]  /*0700*/  LDG.E.64.CONSTANT R12, desc[UR10][R14.64+0x8] ;  /* 0x0000080a0e0c7981 */ /* 0x000ee2000c1e9b00 */
[----:B0-----:R-:W-:Y:S01]  /*0710*/  IMAD.WIDE R16, R17, 0x8, R6 ;  /* 0x0000000811107825 */ /* 0x001fe200078e0206 */
[----:B--2---:R-:W-:Y:S02]  /*0720*/  DSETP.GT.AND P0, PT, R10, RZ, PT ;  /* 0x000000ff0a00722a */ /* 0x004fe40003f04000 */
[----:B---3--:R-:W-:-:S12]  /*0730*/  DSETP.GT.AND P1, PT, R12, RZ, PT ;  /* 0x000000ff0c00722a */ /* 0x008fd80003f24000 */
[----:B------:R-:W2:Y:S04]  /*0740*/  @P0 LDG.E.64.CONSTANT R6, desc[UR10][R16.64] ;  /* 0x0000000a10060981 */ /* 0x000ea8000c1e9b00 */
[----:B------:R-:W3:Y:S01]  /*0750*/  @P1 LDG.E.64.CONSTANT R8, desc[UR10][R16.64+0x8] ;  /* 0x0000080a10081981 */ /* 0x000ee2000c1e9b00 */
[----:B------:R-:W-:Y:S01]  /*0760*/  UIADD3 UR4, UPT, UPT, UR4, 0x2, URZ ;  /* 0x0000000204047890 */ /* 0x000fe2000fffe0ff */
[----:B--2---:R-:W-:-:S08]  /*0770*/  @P0 DFMA R4, R10, R6, R4 ;  /* 0x000000060a04022b */ /* 0x004fd00000000004 */
[----:B---3--:R-:W-:-:S11]  /*0780*/  @P1 DFMA R4, R12, R8, R4 ;  /* 0x000000080c04122b */ /* 0x008fd60000000004 */
.L_x_206:
[----:B------:R-:W-:Y:S05]  /*0790*/  BRA.U UP1, `(.L_x_202) ;  /* 0x0000000101247547 */ /* 0x000fea000b800000 */
[----:B------:R-:W0:Y:S01]  /*07a0*/  LDC.64 R6, c[0x0][0x388] ;  /* 0x0000e200ff067b82 */ /* 0x000e220000000a00 */
[----:B------:R-:W-:-:S04]  /*07b0*/  VIADD R11, R2, UR4 ;  /* 0x00000004020b7c36 */ /* 0x000fc80008000000 */
[----:B0-----:R-:W-:-:S06]  /*07c0*/  IMAD.WIDE R6, R11, 0x8, R6 ;  /* 0x000000080b067825 */ /* 0x001fcc00078e0206 */
[----:B------:R-:W2:Y:S02]  /*07d0*/  LDG.E.64.CONSTANT R6, desc[UR10][R6.64] ;  /* 0x0000000a06067981 */ /* 0x000ea4000c1e9b00 */
[----:B--2---:R-:W-:-:S14]  /*07e0*/  DSETP.GT.AND P0, PT, R6, RZ, PT ;  /* 0x000000ff0600722a */ /* 0x004fdc0003f04000 */
[----:B------:R-:W0:Y:S02]  /*07f0*/  @P0 LDC.64 R8, c[0x0][0x380] ;  /* 0x0000e000ff080b82 */ /* 0x000e240000000a00 */
[----:B0-----:R-:W-:-:S06]  /*0800*/  @P0 IMAD.WIDE R8, R11, 0x8, R8 ;  /* 0x000000080b080825 */ /* 0x001fcc00078e0208 */
[----:B------:R-:W2:Y:S02]  /*0810*/  @P0 LDG.E.64.CONSTANT R8, desc[UR10][R8.64] ;  /* 0x0000000a08080981 */ /* 0x000ea4000c1e9b00 */
[----:B--2---:R-:W-:-:S11]  /*0820*/  @P0 DFMA R4, R6, R8, R4 ;  /* 0x000000080604022b */ /* 0x004fd60000000004 */
.L_x_202:
[----:B------:R-:W0:Y:S01]  /*0830*/  LDC.64 R6, c[0x0][0x390] ;  /* 0x0000e400ff067b82 */ /* 0x000e220000000a00 */
[----:B------:R-:W1:Y:S02]  /*0840*/  LDCU UR4, c[0x0][0x3a0] ;  /* 0x00007400ff0477ac */ /* 0x000e640008000800 */
[----:B-1----:R-:W-:-:S04]  /*0850*/  IMAD R0, R0, UR4, R3 ;  /* 0x0000000400007c24 */ /* 0x002fc8000f8e0203 */
[----:B0-----:R-:W-:-:S06]  /*0860*/  IMAD.WIDE R6, R0, 0x8, R6 ;  /* 0x0000000800067825 */ /* 0x001fcc00078e0206 */
[----:B------:R-:W2:Y:S01]  /*0870*/  LDG.E.64.CONSTANT R6, desc[UR10][R6.64] ;  /* 0x0000000a06067981 */ /* 0x000ea2000c1e9b00 */
[----:B------:R-:W-:Y:S01]  /*0880*/  IMAD.MOV.U32 R2, RZ, RZ, 0x1 ;  /* 0x00000001ff027424 */ /* 0x000fe200078e00ff */
[----:B------:R-:W-:Y:S01]  /*0890*/  FSETP.GEU.AND P1, PT, |R5|, 6.5827683646048100446e-37, PT ;  /* 0x036000000500780b */ /* 0x000fe20003f2e200 */
[----:B------:R-:W-:Y:S01]  /*08a0*/  BSSY.RECONVERGENT B0, `(.L_x_207) ;  /* 0x000000f000007945 */ /* 0x000fe20003800200 */
[----:B--2---:R-:W0:Y:S03]  /*08b0*/  MUFU.RCP64H R3, R7 ;  /* 0x0000000700037308 */ /* 0x004e260000001800 */
        /* <DEDUP_REMOVED lines=12> */
[----:B------:R-:W-:Y:S05]  /*0980*/  CALL.REL.NOINC `($__internal_5_$__cuda_sm20_div_rn_f64_full) ;  /* 0x0000000000147944 */ /* 0x000fea0003c00000 */
.L_x_208:
[----:B------:R-:W-:Y:S05]  /*0990*/  BSYNC.RECONVERGENT B0 ;  /* 0x0000000000007941 */ /* 0x000fea0003800200 */
.L_x_207:
[----:B------:R-:W0:Y:S02]  /*09a0*/  LDC.64 R4, c[0x0][0x398] ;  /* 0x0000e600ff047b82 */ /* 0x000e240000000a00 */
[----:B0-----:R-:W-:-:S05]  /*09b0*/  IMAD.WIDE R4, R0, 0x8, R4 ;  /* 0x0000000800047825 */ /* 0x001fca00078e0204 */
[----:B------:R-:W-:Y:S01]  /*09c0*/  STG.E.64 desc[UR10][R4.64], R2 ;  /* 0x0000000204007986 */ /* 0x000fe2000c101b0a */
[----:B------:R-:W-:Y:S05]  /*09d0*/  EXIT ;  /* 0x000000000000794d */ /* 0x000fea0003800000 */
        .weak           $__internal_5_$__cuda_sm20_div_rn_f64_full
        .type           $__internal_5_$__cuda_sm20_div_rn_f64_full,@function
        .size           $__internal_5_$__cuda_sm20_div_rn_f64_full,(.L_x_220 - $__internal_5_$__cuda_sm20_div_rn_f64_full)
$__internal_5_$__cuda_sm20_div_rn_f64_full:
[C---:B------:R-:W-:Y:S01]  /*09e0*/  FSETP.GEU.AND P0, PT, |R7|.reuse, 1.469367938527859385e-39, PT ;  /* 0x001000000700780b */ /* 0x040fe20003f0e200 */
[----:B------:R-:W-:Y:S01]  /*09f0*/  IMAD.MOV.U32 R16, RZ, RZ, 0x1 ;  /* 0x00000001ff107424 */ /* 0x000fe200078e00ff */
[----:B------:R-:W-:Y:S01]  /*0a00*/  LOP3.LUT R2, R7, 0x800fffff, RZ, 0xc0, !PT ;  /* 0x800fffff07027812 */ /* 0x000fe200078ec0ff */
[----:B------:R-:W-:Y:S01]  /*0a10*/  BSSY.RECONVERGENT B1, `(.L_x_209) ;  /* 0x0000055000017945 */ /* 0x000fe20003800200 */
[C---:B------:R-:W-:Y:S02]  /*0a20*/  FSETP.GEU.AND P2, PT, |R5|.reuse, 1.469367938527859385e-39, PT ;  /* 0x001000000500780b */ /* 0x040fe40003f4e200 */
[----:B------:R-:W-:Y:S01]  /*0a30*/  LOP3.LUT R3, R2, 0x3ff00000, RZ, 0xfc, !PT ;  /* 0x3ff0000002037812 */ /* 0x000fe200078efcff */
[----:B------:R-:W-:Y:S01]  /*0a40*/  IMAD.MOV.U32 R2, RZ, RZ, R6 ;  /* 0x000000ffff027224 */ /* 0x000fe200078e0006 */
[----:B------:R-:W-:Y:S02]  /*0a50*/  LOP3.LUT R11, R5, 0x7ff00000, RZ, 0xc0, !PT ;  /* 0x7ff00000050b7812 */ /* 0x000fe400078ec0ff */
[----:B------:R-:W-:-:S03]  /*0a60*/  LOP3.LUT R14, R7, 0x7ff00000, RZ, 0xc0, !PT ;  /* 0x7ff00000070e7812 */ /* 0x000fc600078ec0ff */
[----:B------:R-:W-:Y:S01]  /*0a70*/  @!P0 DMUL R2, R6, 8.98846567431157953865e+307 ;  /* 0x7fe0000006028828 */ /* 0x000fe20000000000 */
[----:B------:R-:W-:-:S03]  /*0a80*/  ISETP.GE.U32.AND P1, PT, R11, R14, PT ;  /* 0x0000000e0b00720c */ /* 0x000fc60003f26070 */
[----:B------:R-:W-:Y:S01]  /*0a90*/  @!P2 LOP3.LUT R12, R7, 0x7ff00000, RZ, 0xc0, !PT ;  /* 0x7ff00000070ca812 */ /* 0x000fe200078ec0ff */
[----:B------:R-:W-:Y:S01]  /*0aa0*/  @!P2 IMAD.MOV.U32 R18, RZ, RZ, RZ ;  /* 0x000000ffff12a224 */ /* 0x000fe200078e00ff */
[----:B------:R-:W0:Y:S02]  /*0ab0*/  MUFU.RCP64H R17, R3 ;  /* 0x0000000300117308 */ /* 0x000e240000001800 */
[----:B------:R-:W-:Y:S01]  /*0ac0*/  @!P2 ISETP.GE.U32.AND P3, PT, R11, R12, PT ;  /* 0x0000000c0b00a20c */ /* 0x000fe20003f66070 */
[----:B------:R-:W-:-:S05]  /*0ad0*/  IMAD.MOV.U32 R12, RZ, RZ, 0x1ca00000 ;  /* 0x1ca00000ff0c7424 */ /* 0x000fca00078e00ff */
[----:B------:R-:W-:-:S04]  /*0ae0*/  @!P2 SEL R13, R12, 0x63400000, !P3 ;  /* 0x634000000c0da807 */ /* 0x000fc80005800000 */
[----:B------:R-:W-:-:S04]  /*0af0*/  @!P2 LOP3.LUT R13, R13, 0x80000000, R5, 0xf8, !PT ;  /* 0x800000000d0da812 */ /* 0x000fc800078ef805 */
[----:B------:R-:W-:Y:S01]  /*0b00*/  @!P2 LOP3.LUT R19, R13, 0x100000, RZ, 0xfc, !PT ;  /* 0x001000000d13a812 */ /* 0x000fe200078efcff */
[----:B0-----:R-:W-:-:S08]  /*0b10*/  DFMA R8, R16, -R2, 1 ;  /* 0x3ff000001008742b */ /* 0x001fd00000000802 */
[----:B------:R-:W-:-:S08]  /*0b20*/  DFMA R8, R8, R8, R8 ;  /* 0x000000080808722b */ /* 0x000fd00000000008 */
[----:B------:R-:W-:Y:S01]  /*0b30*/  DFMA R16, R16, R8, R16 ;  /* 0x000000081010722b */ /* 0x000fe20000000010 */
[----:B------:R-:W-:Y:S01]  /*0b40*/  SEL R9, R12, 0x63400000, !P1 ;  /* 0x634000000c097807 */ /* 0x000fe20004800000 */
[----:B------:R-:W-:-:S03]  /*0b50*/  IMAD.MOV.U32 R8, RZ, RZ, R4 ;  /* 0x000000ffff087224 */ /* 0x000fc600078e0004 */
[----:B------:R-:W-:-:S03]  /*0b60*/  LOP3.LUT R9, R9, 0x800fffff, R5, 0xf8, !PT ;  /* 0x800fffff09097812 */ /* 0x000fc600078ef805 */
[----:B------:R-:W-:-:S03]  /*0b70*/  DFMA R20, R16, -R2, 1 ;  /* 0x3ff000001014742b */ /* 0x000fc60000000802 */
[----:B------:R-:W-:-:S05]  /*0b80*/  @!P2 DFMA R8, R8, 2, -R18 ;  /* 0x400000000808a82b */ /* 0x000fca0000000812 */
[----:B------:R-:W-:Y:S01]  /*0b90*/  DFMA R16, R16, R20, R16 ;  /* 0x000000141010722b */ /* 0x000fe20000000010 */
[----:B------:R-:W-:Y:S02]  /*0ba0*/  IMAD.MOV.U32 R21, RZ, RZ, R11 ;  /* 0x000000ffff157224 */ /* 0x000fe400078e000b */
[----:B------:R-:W-:Y:S01]  /*0bb0*/  IMAD.MOV.U32 R20, RZ, RZ, R14 ;  /* 0x000000ffff147224 */ /* 0x000fe200078e000e */
[----:B------:R-:W-:Y:S02]  /*0bc0*/  @!P0 LOP3.LUT R20, R3, 0x7ff00000, RZ, 0xc0, !PT ;  /* 0x7ff0000003148812 */ /* 0x000fe400078ec0ff */
[----:B------:R-:W-:Y:S02]  /*0bd0*/  @!P2 LOP3.LUT R21, R9, 0x7ff00000, RZ, 0xc0, !PT ;  /* 0x7ff000000915a812 */ /* 0x000fe400078ec0ff */
[----:B------:R-:W-:Y:S01]  /*0be0*/  DMUL R18, R16, R8 ;  /* 0x0000000810127228 */ /* 0x000fe20000000000 */
[----:B------:R-:W-:Y:S02]  /*0bf0*/  IADD3 R22, PT, PT, R20, -0x1, RZ ;  /* 0xffffffff14167810 */ /* 0x000fe40007ffe0ff */
[----:B------:R-:W-:-:S05]  /*0c00*/  VIADD R13, R21, 0xffffffff ;  /* 0xffffffff150d7836 */ /* 0x000fca0000000000 */
[----:B------:R-:W-:Y:S01]  /*0c10*/  DFMA R14, R18, -R2, R8 ;  /* 0x80000002120e722b */ /* 0x000fe20000000008 */
[----:B------:R-:W-:-:S04]  /*0c20*/  ISETP.GT.U32.AND P0, PT, R13, 0x7feffffe, PT ;  /* 0x7feffffe0d00780c */ /* 0x000fc80003f04070 */
[----:B------:R-:W-:-:S03]  /*0c30*/  ISETP.GT.U32.OR P0, PT, R22, 0x7feffffe, P0 ;  /* 0x7feffffe1600780c */ /* 0x000fc60000704470 */
[----:B------:R-:W-:-:S10]  /*0c40*/  DFMA R14, R16, R14, R18 ;  /* 0x0000000e100e722b */ /* 0x000fd40000000012 */
        /* <DEDUP_REMOVED lines=20> */
[----:B------:R-:W-:-:S06]  /*0d90*/  IMAD.MOV.U32 R2, RZ, RZ, RZ ;  /* 0x000000ffff027224 */ /* 0x000fcc00078e00ff */
[----:B------:R-:W-:-:S03]  /*0da0*/  DFMA R2, R12, -R2, R14 ;  /* 0x800000020c02722b */ /* 0x000fc6000000000e */
[----:B------:R-:W-:-:S03]  /*0db0*/  LOP3.LUT R7, R5, R7, RZ, 0x3c, !PT ;  /* 0x0000000705077212 */ /* 0x000fc600078e3cff */
[----:B------:R-:W-:-:S04]  /*0dc0*/  IADD3 R2, PT, PT, -R11, -0x43300000, RZ ;  /* 0xbcd000000b027810 */ /* 0x000fc80007ffe1ff */
[----:B------:R-:W-:-:S04]  /*0dd0*/  FSETP.NEU.AND P0, PT, |R3|, R2, PT ;  /* 0x000000020300720b */ /* 0x000fc80003f0d200 */
[----:B------:R-:W-:Y:S02]  /*0de0*/  FSEL R12, R4, R12, !P0 ;  /* 0x0000000c040c7208 */ /* 0x000fe40004000000 */
[----:B------:R-:W-:Y:S01]  /*0df0*/  FSEL R13, R7, R13, !P0 ;  /* 0x0000000d070d7208 */ /* 0x000fe20004000000 */
[----:B------:R-:W-:Y:S06]  /*0e00*/  BRA `(.L_x_211) ;  /* 0x0000000000547947 */ /* 0x000fec0003800000 */
.L_x_210:
[----:B------:R-:W-:-:S14]  /*0e10*/  DSETP.NAN.AND P0, PT, R4, R4, PT ;  /* 0x000000040400722a */ /* 0x000fdc0003f08000 */
[----:B------:R-:W-:Y:S05]  /*0e20*/  @P0 BRA `(.L_x_212) ;  /* 0x0000000000440947 */ /* 0x000fea0003800000 */
[----:B------:R-:W-:-:S14]  /*0e30*/  DSETP.NAN.AND P0, PT, R6, R6, PT ;  /* 0x000000060600722a */ /* 0x000fdc0003f08000 */
[----:B------:R-:W-:Y:S05]  /*0e40*/  @P0 BRA `(.L_x_213) ;  /* 0x0000000000300947 */ /* 0x000fea0003800000 */
[----:B------:R-:W-:Y:S01]  /*0e50*/  ISETP.NE.AND P0, PT, R21, R20, PT ;  /* 0x000000141500720c */ /* 0x000fe20003f05270 */
[----:B------:R-:W-:Y:S02]  /*0e60*/  IMAD.MOV.U32 R12, RZ, RZ, 0x0 ;  /* 0x00000000ff0c7424 */ /* 0x000fe400078e00ff */
[----:B------:R-:W-:-:S10]  /*0e70*/  IMAD.MOV.U32 R13, RZ, RZ, -0x80000 ;  /* 0xfff80000ff0d7424 */ /* 0x000fd400078e00ff */
[----:B------:R-:W-:Y:S05]  /*0e80*/  @!P0 BRA `(.L_x_211) ;  /* 0x0000000000348947 */ /* 0x000fea0003800000 */
[----:B------:R-:W-:Y:S02]  /*0e90*/  ISETP.NE.AND P0, PT, R21, 0x7ff00000, PT ;  /* 0x7ff000001500780c */ /* 0x000fe40003f05270 */
[----:B------:R-:W-:Y:S02]  /*0ea0*/  LOP3.LUT R13, R5, 0x80000000, R7, 0x48, !PT ;  /* 0x80000000050d7812 */ /* 0x000fe400078e4807 */
[----:B------:R-:W-:-:S13]  /*0eb0*/  ISETP.EQ.OR P0, PT, R20, RZ, !P0 ;  /* 0x000000ff1400720c */ /* 0x000fda0004702670 */
[----:B------:R-:W-:Y:S02]  /*0ec0*/  @P0 LOP3.LUT R2, R13, 0x7ff00000, RZ, 0xfc, !PT ;  /* 0x7ff000000d020812 */ /* 0x000fe400078efcff */
[----:B------:R-:W-:Y:S01]  /*0ed0*/  @!P0 MOV R12, RZ ;  /* 0x000000ff000c8202 */ /* 0x000fe20000000f00 */
[----:B------:R-:W-:Y:S02]  /*0ee0*/  @P0 IMAD.MOV.U32 R12, RZ, RZ, RZ ;  /* 0x000000ffff0c0224 */ /* 0x000fe400078e00ff */
[----:B------:R-:W-:Y:S01]  /*0ef0*/  @P0 IMAD.MOV.U32 R13, RZ, RZ, R2 ;  /* 0x000000ffff0d0224 */ /* 0x000fe200078e0002 */
[----:B------:R-:W-:Y:S06]  /*0f00*/  BRA `(.L_x_211) ;  /* 0x0000000000147947 */ /* 0x000fec0003800000 */
.L_x_213:
[----:B------:R-:W-:Y:S01]  /*0f10*/  LOP3.LUT R13, R7, 0x80000, RZ, 0xfc, !PT ;  /* 0x00080000070d7812 */ /* 0x000fe200078efcff */
[----:B------:R-:W-:Y:S01]  /*0f20*/  IMAD.MOV.U32 R12, RZ, RZ, R6 ;  /* 0x000000ffff0c7224 */ /* 0x000fe200078e0006 */
[----:B------:R-:W-:Y:S06]  /*0f30*/  BRA `(.L_x_211) ;  /* 0x0000000000087947 */ /* 0x000fec0003800000 */
.L_x_212:
[----:B------:R-:W-:Y:S01]  /*0f40*/  LOP3.LUT R13, R5, 0x80000, RZ, 0xfc, !PT ;  /* 0x00080000050d7812 */ /* 0x000fe200078efcff */
[----:B------:R-:W-:-:S07]  /*0f50*/  IMAD.MOV.U32 R12, RZ, RZ, R4 ;  /* 0x000000ffff0c7224 */ /* 0x000fce00078e0004 */
.L_x_211:
[----:B------:R-:W-:Y:S05]  /*0f60*/  BSYNC.RECONVERGENT B1 ;  /* 0x0000000000017941 */ /* 0x000fea0003800200 */
.L_x_209:
[----:B------:R-:W-:Y:S02]  /*0f70*/  IMAD.MOV.U32 R11, RZ, RZ, 0x0 ;  /* 0x00000000ff0b7424 */ /* 0x000fe400078e00ff */
[----:B------:R-:W-:Y:S02]  /*0f80*/  IMAD.MOV.U32 R2, RZ, RZ, R12 ;  /* 0x000000ffff027224 */ /* 0x000fe400078e000c */
[----:B------:R-:W-:Y:S01]  /*0f90*/  IMAD.MOV.U32 R3, RZ, RZ, R13 ;  /* 0x000000ffff037224 */ /* 0x000fe200078e000d */
[----:B------:R-:W-:Y:S06]  /*0fa0*/  RET.REL.NODEC R10 `(_Z8cc_loop1PKdS0_S0_Pdiii) ;  /* 0xfffffff00a147950 */ /* 0x000fec0003c3ffff */
.L_x_214:
        /* <DEDUP_REMOVED lines=13> */
.L_x_220:


//--------------------- .nv.shared.reserved.0     --------------------------
	.section	.nv.shared.reserved.0,"aw",@nobits
	.weak		__nv_reservedSMEM_offset_0_alias
	.size		__nv_reservedSMEM_offset_0_alias, 0, 64
	.other		__nv_reservedSMEM_offset_0_alias,@"STO_CUDA_RESERVED_SHARED STV_DEFAULT"
__nv_reservedSMEM_offset_0_alias:
	.zero		0
	.zero		64


//--------------------- .nv.constant0._Z8mc_loop3PKdPdS0_S0_S0_iii --------------------------
	.section	.nv.constant0._Z8mc_loop3PKdPdS0_S0_S0_iii,"a",@progbits
	.sectionflags	@""
	.align	4
.nv.constant0._Z8mc_loop3PKdPdS0_S0_S0_iii:
	.zero		948


//--------------------- .nv.constant0._Z8cc_loop3PKdPdS0_S0_S0_iii --------------------------
	.section	.nv.constant0._Z8cc_loop3PKdPdS0_S0_S0_iii,"a",@progbits
	.sectionflags	@""
	.align	4
.nv.constant0._Z8cc_loop3PKdPdS0_S0_S0_iii:
	.zero		948


//--------------------- .nv.constant0._Z8mc_loop2PKdS0_S0_S0_Pdiii --------------------------
	.section	.nv.constant0._Z8mc_loop2PKdS0_S0_S0_Pdiii,"a",@progbits
	.sectionflags	@""
	.align	4
.nv.constant0._Z8mc_loop2PKdS0_S0_S0_Pdiii:
	.zero		948


//--------------------- .nv.constant0._Z8cc_loop2PKdS0_S0_S0_Pdiii --------------------------
	.section	.nv.constant0._Z8cc_loop2PKdS0_S0_S0_Pdiii,"a",@progbits
	.sectionflags	@""
	.align	4
.nv.constant0._Z8cc_loop2PKdS0_S0_S0_Pdiii:
	.zero		948


//--------------------- .nv.constant0._Z8mc_loop1PKdS0_S0_Pdiii --------------------------
	.section	.nv.constant0._Z8mc_loop1PKdS0_S0_Pdiii,"a",@progbits
	.sectionflags	@""
	.align	4
.nv.constant0._Z8mc_loop1PKdS0_S0_Pdiii:
	.zero		940


//--------------------- .nv.constant0._Z8cc_loop1PKdS0_S0_Pdiii --------------------------
	.section	.nv.constant0._Z8cc_loop1PKdS0_S0_Pdiii,"a",@progbits
	.sectionflags	@""
	.align	4
.nv.constant0._Z8cc_loop1PKdS0_S0_Pdiii:
	.zero		940


//--------------------- SYMBOLS --------------------------

	.type		.nv.reservedSmem.offset0,@object
	.size		.nv.reservedSmem.offset0,0x4
